//
// Generated by NVIDIA NVVM Compiler
//
// Compiler Build ID: CL-36424714
// Cuda compilation tools, release 13.0, V13.0.88
// Based on NVVM 20.0.0
//

.version 9.0
.target sm_100
.address_size 64

	// .globl	_Z28implicit_gemm_wmma_db_ampereI6__halffLb1EEvPKT_S3_S3_PKlS5_PT0_iiiii
// _ZZ28implicit_gemm_wmma_db_ampereI6__halffLb1EEvPKT_S3_S3_PKlS5_PT0_iiiiiE9a_row_idx has been demoted
// _ZZ28implicit_gemm_wmma_db_ampereI6__halffLb1EEvPKT_S3_S3_PKlS5_PT0_iiiiiE9d_row_idx has been demoted
// _ZZ28implicit_gemm_wmma_db_ampereI6__halffLb1EEvPKT_S3_S3_PKlS5_PT0_iiiiiE5Asmem has been demoted
// _ZZ28implicit_gemm_wmma_db_ampereI6__halffLb1EEvPKT_S3_S3_PKlS5_PT0_iiiiiE5Bsmem has been demoted
// _ZZ28implicit_gemm_wmma_db_ampereI6__halffLb1EEvPKT_S3_S3_PKlS5_PT0_iiiiiE7OutTile has been demoted
// _ZZ28implicit_gemm_wmma_db_ampereI6__halfS0_Lb1EEvPKT_S3_S3_PKlS5_PT0_iiiiiE9a_row_idx has been demoted
// _ZZ28implicit_gemm_wmma_db_ampereI6__halfS0_Lb1EEvPKT_S3_S3_PKlS5_PT0_iiiiiE9d_row_idx has been demoted
// _ZZ28implicit_gemm_wmma_db_ampereI6__halfS0_Lb1EEvPKT_S3_S3_PKlS5_PT0_iiiiiE5Asmem has been demoted
// _ZZ28implicit_gemm_wmma_db_ampereI6__halfS0_Lb1EEvPKT_S3_S3_PKlS5_PT0_iiiiiE5Bsmem has been demoted
// _ZZ28implicit_gemm_wmma_db_ampereI6__halfS0_Lb1EEvPKT_S3_S3_PKlS5_PT0_iiiiiE7OutTile has been demoted
// _ZZ28implicit_gemm_wmma_db_ampereI6__halffLb0EEvPKT_S3_S3_PKlS5_PT0_iiiiiE9a_row_idx has been demoted
// _ZZ28implicit_gemm_wmma_db_ampereI6__halffLb0EEvPKT_S3_S3_PKlS5_PT0_iiiiiE9d_row_idx has been demoted
// _ZZ28implicit_gemm_wmma_db_ampereI6__halffLb0EEvPKT_S3_S3_PKlS5_PT0_iiiiiE5Asmem has been demoted
// _ZZ28implicit_gemm_wmma_db_ampereI6__halffLb0EEvPKT_S3_S3_PKlS5_PT0_iiiiiE5Bsmem has been demoted
// _ZZ28implicit_gemm_wmma_db_ampereI6__halffLb0EEvPKT_S3_S3_PKlS5_PT0_iiiiiE7OutTile has been demoted
// _ZZ28implicit_gemm_wmma_db_ampereI6__halfS0_Lb0EEvPKT_S3_S3_PKlS5_PT0_iiiiiE9a_row_idx has been demoted
// _ZZ28implicit_gemm_wmma_db_ampereI6__halfS0_Lb0EEvPKT_S3_S3_PKlS5_PT0_iiiiiE9d_row_idx has been demoted
// _ZZ28implicit_gemm_wmma_db_ampereI6__halfS0_Lb0EEvPKT_S3_S3_PKlS5_PT0_iiiiiE5Asmem has been demoted
// _ZZ28implicit_gemm_wmma_db_ampereI6__halfS0_Lb0EEvPKT_S3_S3_PKlS5_PT0_iiiiiE5Bsmem has been demoted
// _ZZ28implicit_gemm_wmma_db_ampereI6__halfS0_Lb0EEvPKT_S3_S3_PKlS5_PT0_iiiiiE7OutTile has been demoted

.visible .entry _Z28implicit_gemm_wmma_db_ampereI6__halffLb1EEvPKT_S3_S3_PKlS5_PT0_iiiii(
	.param .u64 .ptr .align 1 _Z28implicit_gemm_wmma_db_ampereI6__halffLb1EEvPKT_S3_S3_PKlS5_PT0_iiiii_param_0,
	.param .u64 .ptr .align 1 _Z28implicit_gemm_wmma_db_ampereI6__halffLb1EEvPKT_S3_S3_PKlS5_PT0_iiiii_param_1,
	.param .u64 .ptr .align 1 _Z28implicit_gemm_wmma_db_ampereI6__halffLb1EEvPKT_S3_S3_PKlS5_PT0_iiiii_param_2,
	.param .u64 .ptr .align 1 _Z28implicit_gemm_wmma_db_ampereI6__halffLb1EEvPKT_S3_S3_PKlS5_PT0_iiiii_param_3,
	.param .u64 .ptr .align 1 _Z28implicit_gemm_wmma_db_ampereI6__halffLb1EEvPKT_S3_S3_PKlS5_PT0_iiiii_param_4,
	.param .u64 .ptr .align 1 _Z28implicit_gemm_wmma_db_ampereI6__halffLb1EEvPKT_S3_S3_PKlS5_PT0_iiiii_param_5,
	.param .u32 _Z28implicit_gemm_wmma_db_ampereI6__halffLb1EEvPKT_S3_S3_PKlS5_PT0_iiiii_param_6,
	.param .u32 _Z28implicit_gemm_wmma_db_ampereI6__halffLb1EEvPKT_S3_S3_PKlS5_PT0_iiiii_param_7,
	.param .u32 _Z28implicit_gemm_wmma_db_ampereI6__halffLb1EEvPKT_S3_S3_PKlS5_PT0_iiiii_param_8,
	.param .u32 _Z28implicit_gemm_wmma_db_ampereI6__halffLb1EEvPKT_S3_S3_PKlS5_PT0_iiiii_param_9,
	.param .u32 _Z28implicit_gemm_wmma_db_ampereI6__halffLb1EEvPKT_S3_S3_PKlS5_PT0_iiiii_param_10
)
{
	.reg .pred 	%p<108>;
	.reg .b16 	%rs<15>;
	.reg .b32 	%r<192>;
	.reg .b32 	%f<195>;
	.reg .b64 	%rd<127>;
	// demoted variable
	.shared .align 8 .b8 _ZZ28implicit_gemm_wmma_db_ampereI6__halffLb1EEvPKT_S3_S3_PKlS5_PT0_iiiiiE9a_row_idx[128];
	// demoted variable
	.shared .align 8 .b8 _ZZ28implicit_gemm_wmma_db_ampereI6__halffLb1EEvPKT_S3_S3_PKlS5_PT0_iiiiiE9d_row_idx[128];
	// demoted variable
	.shared .align 16 .b8 _ZZ28implicit_gemm_wmma_db_ampereI6__halffLb1EEvPKT_S3_S3_PKlS5_PT0_iiiiiE5Asmem[1024];
	// demoted variable
	.shared .align 16 .b8 _ZZ28implicit_gemm_wmma_db_ampereI6__halffLb1EEvPKT_S3_S3_PKlS5_PT0_iiiiiE5Bsmem[1024];
	// demoted variable
	.shared .align 4 .b8 _ZZ28implicit_gemm_wmma_db_ampereI6__halffLb1EEvPKT_S3_S3_PKlS5_PT0_iiiiiE7OutTile[1024];
	ld.param.u64 	%rd43, [_Z28implicit_gemm_wmma_db_ampereI6__halffLb1EEvPKT_S3_S3_PKlS5_PT0_iiiii_param_0];
	ld.param.u64 	%rd44, [_Z28implicit_gemm_wmma_db_ampereI6__halffLb1EEvPKT_S3_S3_PKlS5_PT0_iiiii_param_1];
	ld.param.u64 	%rd45, [_Z28implicit_gemm_wmma_db_ampereI6__halffLb1EEvPKT_S3_S3_PKlS5_PT0_iiiii_param_2];
	ld.param.u64 	%rd46, [_Z28implicit_gemm_wmma_db_ampereI6__halffLb1EEvPKT_S3_S3_PKlS5_PT0_iiiii_param_3];
	ld.param.u64 	%rd48, [_Z28implicit_gemm_wmma_db_ampereI6__halffLb1EEvPKT_S3_S3_PKlS5_PT0_iiiii_param_5];
	ld.param.u32 	%r36, [_Z28implicit_gemm_wmma_db_ampereI6__halffLb1EEvPKT_S3_S3_PKlS5_PT0_iiiii_param_6];
	ld.param.u32 	%r37, [_Z28implicit_gemm_wmma_db_ampereI6__halffLb1EEvPKT_S3_S3_PKlS5_PT0_iiiii_param_7];
	ld.param.u32 	%r38, [_Z28implicit_gemm_wmma_db_ampereI6__halffLb1EEvPKT_S3_S3_PKlS5_PT0_iiiii_param_8];
	ld.param.u32 	%r39, [_Z28implicit_gemm_wmma_db_ampereI6__halffLb1EEvPKT_S3_S3_PKlS5_PT0_iiiii_param_9];
	ld.param.u32 	%r40, [_Z28implicit_gemm_wmma_db_ampereI6__halffLb1EEvPKT_S3_S3_PKlS5_PT0_iiiii_param_10];
	cvta.to.global.u64 	%rd1, %rd48;
	cvta.to.global.u64 	%rd2, %rd45;
	mov.u32 	%r41, %ntid.x;
	setp.ne.s32 	%p10, %r41, 32;
	@%p10 bra 	$L__BB0_103;
	mov.u32 	%r1, %tid.x;
	and.b32  	%r2, %r1, 31;
	mov.u32 	%r188, %ctaid.y;
	add.s32 	%r42, %r39, 15;
	shr.s32 	%r43, %r42, 31;
	shr.u32 	%r44, %r43, 28;
	add.s32 	%r45, %r42, %r44;
	shr.s32 	%r4, %r45, 4;
	setp.ge.s32 	%p11, %r188, %r4;
	@%p11 bra 	$L__BB0_103;
	mov.u32 	%r46, %ctaid.x;
	shl.b32 	%r47, %r46, 4;
	and.b32  	%r5, %r1, 15;
	shl.b32 	%r48, %r1, 3;
	and.b32  	%r49, %r48, 120;
	mov.u32 	%r50, _ZZ28implicit_gemm_wmma_db_ampereI6__halffLb1EEvPKT_S3_S3_PKlS5_PT0_iiiiiE9a_row_idx;
	add.s32 	%r6, %r50, %r49;
	cvt.s64.s32 	%rd3, %r36;
	shr.u32 	%r51, %r1, 1;
	and.b32  	%r52, %r51, 8;
	cvt.u64.u32 	%rd4, %r52;
	or.b32  	%r7, %r52, 7;
	setp.ge.s32 	%p1, %r7, %r37;
	and.b32  	%r53, %r1, 16;
	shl.b32 	%r54, %r1, 5;
	and.b32  	%r55, %r54, 480;
	or.b32  	%r56, %r55, %r53;
	mov.u32 	%r57, _ZZ28implicit_gemm_wmma_db_ampereI6__halffLb1EEvPKT_S3_S3_PKlS5_PT0_iiiiiE5Asmem;
	add.s32 	%r8, %r57, %r56;
	or.b32  	%r58, %r52, %r47;
	setp.lt.s32 	%p12, %r5, %r37;
	setp.lt.s32 	%p13, %r58, %r38;
	cvt.s64.s32 	%rd5, %r38;
	mul.wide.u32 	%rd49, %r38, %r5;
	cvt.u64.u32 	%rd6, %r58;
	add.s64 	%rd50, %rd49, %rd6;
	shl.b64 	%rd51, %rd50, 1;
	add.s64 	%rd52, %rd44, %rd51;
	setp.ge.s32 	%p14, %r5, %r37;
	add.s32 	%r9, %r58, 7;
	setp.ge.s32 	%p15, %r9, %r38;
	or.pred  	%p2, %p14, %p15;
	mov.u32 	%r60, _ZZ28implicit_gemm_wmma_db_ampereI6__halffLb1EEvPKT_S3_S3_PKlS5_PT0_iiiiiE5Bsmem;
	add.s32 	%r10, %r60, %r56;
	cvt.u64.u32 	%rd7, %r37;
	cvt.s64.s32 	%rd8, %r40;
	shl.b32 	%r61, %r1, 2;
	and.b32  	%r62, %r61, 12;
	add.s32 	%r63, %r37, -1;
	shr.u32 	%r64, %r63, 4;
	add.s32 	%r65, %r64, 1;
	selp.b64 	%rd53, %rd52, 0, %p13;
	selp.b64 	%rd10, %rd53, 0, %p12;
	and.b32  	%r11, %r65, 536870910;
	add.s32 	%r12, %r8, 512;
	add.s32 	%r13, %r10, 512;
	and.b32  	%r14, %r63, 16;
	shr.u32 	%r15, %r2, 2;
	or.b32  	%r66, %r62, %r47;
	shl.b32 	%r67, %r15, 6;
	shl.b32 	%r68, %r1, 4;
	and.b32  	%r69, %r68, 48;
	or.b32  	%r70, %r67, %r69;
	mov.u32 	%r71, _ZZ28implicit_gemm_wmma_db_ampereI6__halffLb1EEvPKT_S3_S3_PKlS5_PT0_iiiiiE7OutTile;
	add.s32 	%r16, %r71, %r70;
	or.b32  	%r17, %r66, 3;
	cvt.u64.u32 	%rd11, %r66;
	or.b32  	%r18, %r66, 1;
	or.b32  	%r19, %r66, 2;
	or.b32  	%r72, %r2, 32;
	shr.u32 	%r20, %r72, 2;
	shl.b32 	%r73, %r20, 6;
	or.b32  	%r74, %r73, %r69;
	add.s32 	%r21, %r71, %r74;
	cvta.to.global.u64 	%rd12, %rd46;
$L__BB0_3:
	setp.gt.u32 	%p16, %r2, 15;
	@%p16 bra 	$L__BB0_9;
	shl.b32 	%r75, %r188, 4;
	add.s32 	%r23, %r75, %r2;
	setp.ge.s32 	%p17, %r23, %r39;
	mov.b64 	%rd118, -1;
	@%p17 bra 	$L__BB0_6;
	mul.wide.u32 	%rd55, %r23, 8;
	add.s64 	%rd56, %rd12, %rd55;
	ld.global.nc.u64 	%rd118, [%rd56];
$L__BB0_6:
	setp.ge.s32 	%p18, %r23, %r39;
	shl.b32 	%r76, %r2, 3;
	mov.u32 	%r77, _ZZ28implicit_gemm_wmma_db_ampereI6__halffLb1EEvPKT_S3_S3_PKlS5_PT0_iiiiiE9a_row_idx;
	add.s32 	%r78, %r77, %r76;
	st.shared.u64 	[%r78], %rd118;
	mov.b64 	%rd119, -1;
	@%p18 bra 	$L__BB0_8;
	ld.param.u64 	%rd117, [_Z28implicit_gemm_wmma_db_ampereI6__halffLb1EEvPKT_S3_S3_PKlS5_PT0_iiiii_param_4];
	cvta.to.global.u64 	%rd58, %rd117;
	mul.wide.u32 	%rd59, %r23, 8;
	add.s64 	%rd60, %rd58, %rd59;
	ld.global.nc.u64 	%rd119, [%rd60];
$L__BB0_8:
	mov.u32 	%r80, _ZZ28implicit_gemm_wmma_db_ampereI6__halffLb1EEvPKT_S3_S3_PKlS5_PT0_iiiiiE9d_row_idx;
	add.s32 	%r81, %r80, %r76;
	st.shared.u64 	[%r81], %rd119;
$L__BB0_9:
	bar.sync 	0;
	ld.shared.u64 	%rd17, [%r6];
	setp.lt.s64 	%p20, %rd17, 0;
	setp.ge.s64 	%p21, %rd17, %rd3;
	mov.pred 	%p104, -1;
	mov.b64 	%rd120, 0;
	or.pred  	%p22, %p20, %p21;
	@%p22 bra 	$L__BB0_11;
	cvt.s64.s32 	%rd62, %r37;
	mad.lo.s64 	%rd63, %rd17, %rd62, %rd4;
	shl.b64 	%rd64, %rd63, 1;
	add.s64 	%rd120, %rd43, %rd64;
	mov.pred 	%p104, %p1;
$L__BB0_11:
	@%p104 bra 	$L__BB0_13;
	// begin inline asm
	cp.async.cg.shared.global [%r8], [%rd120], 16;

	// end inline asm
	bra.uni 	$L__BB0_14;
$L__BB0_13:
	mov.b32 	%r83, 0;
	st.shared.v4.u32 	[%r8], {%r83, %r83, %r83, %r83};
$L__BB0_14:
	@%p2 bra 	$L__BB0_16;
	// begin inline asm
	cp.async.cg.shared.global [%r10], [%rd10], 16;

	// end inline asm
	bra.uni 	$L__BB0_17;
$L__BB0_16:
	mov.b32 	%r85, 0;
	st.shared.v4.u32 	[%r10], {%r85, %r85, %r85, %r85};
$L__BB0_17:
	setp.lt.s32 	%p23, %r37, 1;
	// begin inline asm
	cp.async.commit_group;

	// end inline asm
	// begin inline asm
	cp.async.wait_group 0;

	// end inline asm
	bar.sync 	0;
	mov.f32 	%f175, 0f00000000;
	mov.f32 	%f176, %f175;
	mov.f32 	%f177, %f175;
	mov.f32 	%f178, %f175;
	mov.f32 	%f179, %f175;
	mov.f32 	%f180, %f175;
	mov.f32 	%f181, %f175;
	mov.f32 	%f182, %f175;
	@%p23 bra 	$L__BB0_66;
	setp.lt.u32 	%p24, %r37, 17;
	mov.b32 	%r191, 16;
	mov.f32 	%f175, 0f00000000;
	@%p24 bra 	$L__BB0_50;
	mov.b32 	%r189, 0;
	mov.f32 	%f175, 0f00000000;
	mov.f32 	%f176, %f175;
	mov.f32 	%f177, %f175;
	mov.f32 	%f178, %f175;
	mov.f32 	%f179, %f175;
	mov.f32 	%f180, %f175;
	mov.f32 	%f181, %f175;
	mov.f32 	%f182, %f175;
	mov.u32 	%r190, %r189;
$L__BB0_20:
	mov.u32 	%r24, %r189;
	add.s32 	%r26, %r24, 16;
	setp.ge.s32 	%p25, %r26, %r37;
	@%p25 bra 	$L__BB0_32;
	ld.shared.u64 	%rd20, [%r6];
	setp.lt.s64 	%p27, %rd20, 0;
	setp.ge.s64 	%p28, %rd20, %rd3;
	mov.pred 	%p105, -1;
	mov.b64 	%rd121, 0;
	or.pred  	%p29, %p27, %p28;
	@%p29 bra 	$L__BB0_23;
	cvt.u64.u32 	%rd68, %r24;
	add.s64 	%rd69, %rd68, %rd4;
	mad.lo.s64 	%rd70, %rd20, %rd7, %rd69;
	shl.b64 	%rd71, %rd70, 1;
	add.s64 	%rd72, %rd43, %rd71;
	add.s64 	%rd121, %rd72, 32;
	add.s32 	%r88, %r7, %r26;
	setp.ge.s32 	%p105, %r88, %r37;
$L__BB0_23:
	@%p105 bra 	$L__BB0_25;
	// begin inline asm
	cp.async.cg.shared.global [%r12], [%rd121], 16;

	// end inline asm
	bra.uni 	$L__BB0_26;
$L__BB0_25:
	mov.b32 	%r90, 0;
	st.shared.v4.u32 	[%r12], {%r90, %r90, %r90, %r90};
$L__BB0_26:
	cvt.u32.u64 	%r91, %rd6;
	setp.ge.s32 	%p30, %r91, %r38;
	add.s32 	%r27, %r26, %r5;
	setp.ge.s32 	%p31, %r27, %r37;
	mov.b64 	%rd122, 0;
	or.pred  	%p32, %p31, %p30;
	@%p32 bra 	$L__BB0_28;
	cvt.u64.u32 	%rd76, %r27;
	mad.lo.s64 	%rd77, %rd76, %rd5, %rd6;
	shl.b64 	%rd78, %rd77, 1;
	add.s64 	%rd122, %rd44, %rd78;
$L__BB0_28:
	setp.ge.s32 	%p33, %r9, %r38;
	or.pred  	%p35, %p31, %p33;
	@%p35 bra 	$L__BB0_30;
	// begin inline asm
	cp.async.cg.shared.global [%r13], [%rd122], 16;

	// end inline asm
	bra.uni 	$L__BB0_31;
$L__BB0_30:
	mov.b32 	%r93, 0;
	st.shared.v4.u32 	[%r13], {%r93, %r93, %r93, %r93};
$L__BB0_31:
	// begin inline asm
	cp.async.commit_group;

	// end inline asm
$L__BB0_32:
	setp.ge.s32 	%p36, %r26, %r37;
	mov.u32 	%r94, _ZZ28implicit_gemm_wmma_db_ampereI6__halffLb1EEvPKT_S3_S3_PKlS5_PT0_iiiiiE5Asmem;
	mov.b32 	%r95, 16;
	wmma.load.a.sync.aligned.row.m16n16k16.shared.f16 	{%r96, %r97, %r98, %r99, %r100, %r101, %r102, %r103}, [%r94], %r95;
	mov.u32 	%r104, _ZZ28implicit_gemm_wmma_db_ampereI6__halffLb1EEvPKT_S3_S3_PKlS5_PT0_iiiiiE5Bsmem;
	wmma.load.b.sync.aligned.row.m16n16k16.shared.f16 	{%r105, %r106, %r107, %r108, %r109, %r110, %r111, %r112}, [%r104], %r95;
	wmma.mma.sync.aligned.row.row.m16n16k16.f32.f32 {%f9, %f10, %f11, %f12, %f13, %f14, %f15, %f16}, {%r96, %r97, %r98, %r99, %r100, %r101, %r102, %r103}, {%r105, %r106, %r107, %r108, %r109, %r110, %r111, %r112}, {%f182, %f181, %f180, %f179, %f178, %f177, %f176, %f175};
	@%p36 bra 	$L__BB0_34;
	// begin inline asm
	cp.async.wait_group 0;

	// end inline asm
$L__BB0_34:
	bar.sync 	0;
	add.s32 	%r189, %r24, 32;
	setp.ge.s32 	%p37, %r189, %r37;
	@%p37 bra 	$L__BB0_46;
	ld.shared.u64 	%rd25, [%r6];
	setp.lt.s64 	%p39, %rd25, 0;
	setp.ge.s64 	%p40, %rd25, %rd3;
	mov.pred 	%p106, -1;
	mov.b64 	%rd123, 0;
	or.pred  	%p41, %p39, %p40;
	@%p41 bra 	$L__BB0_37;
	cvt.u32.u64 	%r113, %rd4;
	add.s32 	%r114, %r24, %r113;
	cvt.u64.u32 	%rd81, %r114;
	mad.lo.s64 	%rd82, %rd25, %rd7, %rd81;
	shl.b64 	%rd83, %rd82, 1;
	add.s64 	%rd84, %rd43, %rd83;
	add.s64 	%rd123, %rd84, 64;
	add.s32 	%r115, %r7, %r189;
	setp.ge.s32 	%p106, %r115, %r37;
$L__BB0_37:
	@%p106 bra 	$L__BB0_39;
	// begin inline asm
	cp.async.cg.shared.global [%r8], [%rd123], 16;

	// end inline asm
	bra.uni 	$L__BB0_40;
$L__BB0_39:
	mov.b32 	%r117, 0;
	st.shared.v4.u32 	[%r8], {%r117, %r117, %r117, %r117};
$L__BB0_40:
	cvt.u32.u64 	%r118, %rd6;
	setp.ge.s32 	%p42, %r118, %r38;
	add.s32 	%r29, %r189, %r5;
	setp.ge.s32 	%p43, %r29, %r37;
	mov.b64 	%rd124, 0;
	or.pred  	%p44, %p43, %p42;
	@%p44 bra 	$L__BB0_42;
	cvt.u64.u32 	%rd88, %r29;
	mad.lo.s64 	%rd89, %rd88, %rd5, %rd6;
	shl.b64 	%rd90, %rd89, 1;
	add.s64 	%rd124, %rd44, %rd90;
$L__BB0_42:
	setp.ge.s32 	%p45, %r9, %r38;
	or.pred  	%p47, %p43, %p45;
	@%p47 bra 	$L__BB0_44;
	// begin inline asm
	cp.async.cg.shared.global [%r10], [%rd124], 16;

	// end inline asm
	bra.uni 	$L__BB0_45;
$L__BB0_44:
	mov.b32 	%r120, 0;
	st.shared.v4.u32 	[%r10], {%r120, %r120, %r120, %r120};
$L__BB0_45:
	// begin inline asm
	cp.async.commit_group;

	// end inline asm
$L__BB0_46:
	setp.ge.s32 	%p48, %r189, %r37;
	mov.u32 	%r121, _ZZ28implicit_gemm_wmma_db_ampereI6__halffLb1EEvPKT_S3_S3_PKlS5_PT0_iiiiiE5Asmem;
	add.s32 	%r122, %r121, 512;
	mov.b32 	%r123, 16;
	wmma.load.a.sync.aligned.row.m16n16k16.shared.f16 	{%r124, %r125, %r126, %r127, %r128, %r129, %r130, %r131}, [%r122], %r123;
	mov.u32 	%r132, _ZZ28implicit_gemm_wmma_db_ampereI6__halffLb1EEvPKT_S3_S3_PKlS5_PT0_iiiiiE5Bsmem;
	add.s32 	%r133, %r132, 512;
	wmma.load.b.sync.aligned.row.m16n16k16.shared.f16 	{%r134, %r135, %r136, %r137, %r138, %r139, %r140, %r141}, [%r133], %r123;
	wmma.mma.sync.aligned.row.row.m16n16k16.f32.f32 {%f182, %f181, %f180, %f179, %f178, %f177, %f176, %f175}, {%r124, %r125, %r126, %r127, %r128, %r129, %r130, %r131}, {%r134, %r135, %r136, %r137, %r138, %r139, %r140, %r141}, {%f9, %f10, %f11, %f12, %f13, %f14, %f15, %f16};
	@%p48 bra 	$L__BB0_48;
	// begin inline asm
	cp.async.wait_group 0;

	// end inline asm
$L__BB0_48:
	bar.sync 	0;
	add.s32 	%r190, %r190, 2;
	setp.ne.s32 	%p49, %r190, %r11;
	@%p49 bra 	$L__BB0_20;
	add.s32 	%r191, %r24, 48;
$L__BB0_50:
	setp.ne.s32 	%p50, %r14, 0;
	@%p50 bra 	$L__BB0_66;
	setp.ge.s32 	%p51, %r191, %r37;
	@%p51 bra 	$L__BB0_63;
	ld.shared.u64 	%rd30, [%r6];
	setp.lt.s64 	%p53, %rd30, 0;
	setp.ge.s64 	%p54, %rd30, %rd3;
	mov.pred 	%p107, -1;
	mov.b64 	%rd125, 0;
	or.pred  	%p55, %p53, %p54;
	@%p55 bra 	$L__BB0_54;
	cvt.u32.u64 	%r142, %rd4;
	add.s32 	%r143, %r191, %r142;
	cvt.u64.u32 	%rd93, %r143;
	mad.lo.s64 	%rd94, %rd30, %rd7, %rd93;
	shl.b64 	%rd95, %rd94, 1;
	add.s64 	%rd125, %rd43, %rd95;
	add.s32 	%r144, %r143, 7;
	setp.ge.s32 	%p107, %r144, %r37;
$L__BB0_54:
	@%p107 bra 	$L__BB0_56;
	// begin inline asm
	cp.async.cg.shared.global [%r12], [%rd125], 16;

	// end inline asm
	bra.uni 	$L__BB0_57;
$L__BB0_56:
	mov.b32 	%r146, 0;
	st.shared.v4.u32 	[%r12], {%r146, %r146, %r146, %r146};
$L__BB0_57:
	cvt.u32.u64 	%r147, %rd6;
	setp.ge.s32 	%p56, %r147, %r38;
	add.s32 	%r33, %r191, %r5;
	setp.ge.s32 	%p57, %r33, %r37;
	mov.b64 	%rd126, 0;
	or.pred  	%p58, %p57, %p56;
	@%p58 bra 	$L__BB0_59;
	cvt.u64.u32 	%rd99, %r33;
	mad.lo.s64 	%rd100, %rd99, %rd5, %rd6;
	shl.b64 	%rd101, %rd100, 1;
	add.s64 	%rd126, %rd44, %rd101;
$L__BB0_59:
	setp.ge.s32 	%p59, %r9, %r38;
	setp.ge.s32 	%p60, %r33, %r37;
	or.pred  	%p61, %p60, %p59;
	@%p61 bra 	$L__BB0_61;
	// begin inline asm
	cp.async.cg.shared.global [%r13], [%rd126], 16;

	// end inline asm
	bra.uni 	$L__BB0_62;
$L__BB0_61:
	mov.b32 	%r149, 0;
	st.shared.v4.u32 	[%r13], {%r149, %r149, %r149, %r149};
$L__BB0_62:
	// begin inline asm
	cp.async.commit_group;

	// end inline asm
$L__BB0_63:
	setp.ge.s32 	%p62, %r191, %r37;
	mov.u32 	%r150, _ZZ28implicit_gemm_wmma_db_ampereI6__halffLb1EEvPKT_S3_S3_PKlS5_PT0_iiiiiE5Asmem;
	mov.b32 	%r151, 16;
	wmma.load.a.sync.aligned.row.m16n16k16.shared.f16 	{%r152, %r153, %r154, %r155, %r156, %r157, %r158, %r159}, [%r150], %r151;
	mov.u32 	%r160, _ZZ28implicit_gemm_wmma_db_ampereI6__halffLb1EEvPKT_S3_S3_PKlS5_PT0_iiiiiE5Bsmem;
	wmma.load.b.sync.aligned.row.m16n16k16.shared.f16 	{%r161, %r162, %r163, %r164, %r165, %r166, %r167, %r168}, [%r160], %r151;
	wmma.mma.sync.aligned.row.row.m16n16k16.f32.f32 {%f182, %f181, %f180, %f179, %f178, %f177, %f176, %f175}, {%r152, %r153, %r154, %r155, %r156, %r157, %r158, %r159}, {%r161, %r162, %r163, %r164, %r165, %r166, %r167, %r168}, {%f182, %f181, %f180, %f179, %f178, %f177, %f176, %f175};
	@%p62 bra 	$L__BB0_65;
	// begin inline asm
	cp.async.wait_group 0;

	// end inline asm
$L__BB0_65:
	bar.sync 	0;
$L__BB0_66:
	mov.u32 	%r169, _ZZ28implicit_gemm_wmma_db_ampereI6__halffLb1EEvPKT_S3_S3_PKlS5_PT0_iiiiiE7OutTile;
	mov.b32 	%r170, 16;
	wmma.store.d.sync.aligned.row.m16n16k16.shared.f32 	[%r169], {%f182, %f181, %f180, %f179, %f178, %f177, %f176, %f175}, %r170;
	bar.sync 	0;
	shl.b32 	%r34, %r188, 4;
	or.b32  	%r171, %r34, %r15;
	shl.b32 	%r172, %r15, 3;
	mov.u32 	%r173, _ZZ28implicit_gemm_wmma_db_ampereI6__halffLb1EEvPKT_S3_S3_PKlS5_PT0_iiiiiE9a_row_idx;
	add.s32 	%r174, %r173, %r172;
	ld.shared.u64 	%rd35, [%r174];
	mov.u32 	%r175, _ZZ28implicit_gemm_wmma_db_ampereI6__halffLb1EEvPKT_S3_S3_PKlS5_PT0_iiiiiE9d_row_idx;
	add.s32 	%r176, %r175, %r172;
	ld.shared.u64 	%rd36, [%r176];
	setp.ge.s32 	%p63, %r171, %r39;
	setp.lt.s64 	%p64, %rd35, 0;
	setp.ge.s64 	%p65, %rd35, %rd3;
	or.pred  	%p66, %p64, %p65;
	or.pred  	%p68, %p63, %p66;
	setp.lt.s64 	%p69, %rd36, 0;
	setp.ge.s64 	%p70, %rd36, %rd8;
	or.pred  	%p71, %p69, %p70;
	or.pred  	%p73, %p68, %p71;
	mov.f32 	%f187, 0f00000000;
	mov.f32 	%f188, 0f00000000;
	@%p73 bra 	$L__BB0_84;
	setp.eq.s64 	%p74, %rd45, 0;
	ld.shared.f32 	%f57, [%r16];
	ld.shared.f32 	%f58, [%r16+4];
	ld.shared.f32 	%f59, [%r16+8];
	ld.shared.f32 	%f60, [%r16+12];
	mov.f32 	%f185, 0f00000000;
	mov.f32 	%f186, %f185;
	@%p74 bra 	$L__BB0_76;
	setp.ge.s32 	%p75, %r17, %r38;
	@%p75 bra 	$L__BB0_70;
	mad.lo.s64 	%rd105, %rd35, %rd5, %rd11;
	shl.b64 	%rd106, %rd105, 1;
	add.s64 	%rd107, %rd2, %rd106;
	ld.global.nc.u16 	%rs4, [%rd107];
	// begin inline asm
	{  cvt.f32.f16 %f185, %rs4;}

	// end inline asm
	ld.global.nc.u16 	%rs5, [%rd107+2];
	// begin inline asm
	{  cvt.f32.f16 %f186, %rs5;}

	// end inline asm
	ld.global.nc.u16 	%rs6, [%rd107+4];
	// begin inline asm
	{  cvt.f32.f16 %f187, %rs6;}

	// end inline asm
	ld.global.nc.u16 	%rs7, [%rd107+6];
	// begin inline asm
	{  cvt.f32.f16 %f188, %rs7;}

	// end inline asm
	bra.uni 	$L__BB0_76;
$L__BB0_70:
	cvt.u32.u64 	%r177, %rd11;
	setp.ge.s32 	%p76, %r177, %r38;
	mad.lo.s64 	%rd103, %rd35, %rd5, %rd11;
	shl.b64 	%rd104, %rd103, 1;
	add.s64 	%rd37, %rd2, %rd104;
	mov.f32 	%f185, 0f00000000;
	@%p76 bra 	$L__BB0_72;
	ld.global.nc.u16 	%rs1, [%rd37];
	// begin inline asm
	{  cvt.f32.f16 %f185, %rs1;}

	// end inline asm
$L__BB0_72:
	setp.ge.s32 	%p77, %r18, %r38;
	mov.f32 	%f186, 0f00000000;
	@%p77 bra 	$L__BB0_74;
	ld.global.nc.u16 	%rs2, [%rd37+2];
	// begin inline asm
	{  cvt.f32.f16 %f186, %rs2;}

	// end inline asm
$L__BB0_74:
	setp.ge.s32 	%p78, %r19, %r38;
	@%p78 bra 	$L__BB0_76;
	ld.global.nc.u16 	%rs3, [%rd37+4];
	// begin inline asm
	{  cvt.f32.f16 %f187, %rs3;}

	// end inline asm
$L__BB0_76:
	setp.ge.s32 	%p79, %r17, %r38;
	mad.lo.s64 	%rd108, %rd36, %rd5, %rd11;
	shl.b64 	%rd109, %rd108, 2;
	add.s64 	%rd38, %rd1, %rd109;
	@%p79 bra 	$L__BB0_78;
	add.f32 	%f113, %f57, %f185;
	atom.global.add.f32 	%f114, [%rd38], %f113;
	add.f32 	%f115, %f58, %f186;
	atom.global.add.f32 	%f116, [%rd38+4], %f115;
	add.f32 	%f117, %f59, %f187;
	atom.global.add.f32 	%f118, [%rd38+8], %f117;
	add.f32 	%f119, %f60, %f188;
	atom.global.add.f32 	%f120, [%rd38+12], %f119;
	bra.uni 	$L__BB0_84;
$L__BB0_78:
	cvt.u32.u64 	%r178, %rd11;
	setp.ge.s32 	%p80, %r178, %r38;
	@%p80 bra 	$L__BB0_80;
	add.f32 	%f107, %f57, %f185;
	atom.global.add.f32 	%f108, [%rd38], %f107;
$L__BB0_80:
	setp.ge.s32 	%p81, %r18, %r38;
	@%p81 bra 	$L__BB0_82;
	add.f32 	%f109, %f58, %f186;
	atom.global.add.f32 	%f110, [%rd38+4], %f109;
$L__BB0_82:
	setp.ge.s32 	%p82, %r19, %r38;
	@%p82 bra 	$L__BB0_84;
	add.f32 	%f111, %f59, %f187;
	atom.global.add.f32 	%f112, [%rd38+8], %f111;
$L__BB0_84:
	add.s32 	%r179, %r34, %r20;
	shl.b32 	%r180, %r20, 3;
	add.s32 	%r182, %r173, %r180;
	ld.shared.u64 	%rd39, [%r182];
	add.s32 	%r184, %r175, %r180;
	ld.shared.u64 	%rd40, [%r184];
	setp.ge.s32 	%p83, %r179, %r39;
	setp.lt.s64 	%p84, %rd39, 0;
	setp.ge.s64 	%p85, %rd39, %rd3;
	or.pred  	%p86, %p84, %p85;
	or.pred  	%p88, %p83, %p86;
	setp.lt.s64 	%p89, %rd40, 0;
	setp.ge.s64 	%p90, %rd40, %rd8;
	or.pred  	%p91, %p89, %p90;
	or.pred  	%p93, %p88, %p91;
	mov.f32 	%f193, 0f00000000;
	mov.f32 	%f194, 0f00000000;
	@%p93 bra 	$L__BB0_102;
	setp.eq.s64 	%p94, %rd45, 0;
	ld.shared.f32 	%f74, [%r21];
	ld.shared.f32 	%f75, [%r21+4];
	ld.shared.f32 	%f76, [%r21+8];
	ld.shared.f32 	%f77, [%r21+12];
	mov.f32 	%f191, 0f00000000;
	mov.f32 	%f192, %f191;
	@%p94 bra 	$L__BB0_94;
	setp.lt.s32 	%p95, %r17, %r38;
	@%p95 bra 	$L__BB0_93;
	cvt.u32.u64 	%r185, %rd11;
	setp.ge.s32 	%p96, %r185, %r38;
	mad.lo.s64 	%rd110, %rd39, %rd5, %rd11;
	shl.b64 	%rd111, %rd110, 1;
	add.s64 	%rd41, %rd2, %rd111;
	mov.f32 	%f191, 0f00000000;
	@%p96 bra 	$L__BB0_89;
	ld.global.nc.u16 	%rs8, [%rd41];
	// begin inline asm
	{  cvt.f32.f16 %f191, %rs8;}

	// end inline asm
$L__BB0_89:
	setp.ge.s32 	%p97, %r18, %r38;
	mov.f32 	%f192, 0f00000000;
	@%p97 bra 	$L__BB0_91;
	ld.global.nc.u16 	%rs9, [%rd41+2];
	// begin inline asm
	{  cvt.f32.f16 %f192, %rs9;}

	// end inline asm
$L__BB0_91:
	setp.ge.s32 	%p98, %r19, %r38;
	@%p98 bra 	$L__BB0_94;
	ld.global.nc.u16 	%rs10, [%rd41+4];
	// begin inline asm
	{  cvt.f32.f16 %f193, %rs10;}

	// end inline asm
	bra.uni 	$L__BB0_94;
$L__BB0_93:
	mad.lo.s64 	%rd112, %rd39, %rd5, %rd11;
	shl.b64 	%rd113, %rd112, 1;
	add.s64 	%rd114, %rd2, %rd113;
	ld.global.nc.u16 	%rs11, [%rd114];
	// begin inline asm
	{  cvt.f32.f16 %f191, %rs11;}

	// end inline asm
	ld.global.nc.u16 	%rs12, [%rd114+2];
	// begin inline asm
	{  cvt.f32.f16 %f192, %rs12;}

	// end inline asm
	ld.global.nc.u16 	%rs13, [%rd114+4];
	// begin inline asm
	{  cvt.f32.f16 %f193, %rs13;}

	// end inline asm
	ld.global.nc.u16 	%rs14, [%rd114+6];
	// begin inline asm
	{  cvt.f32.f16 %f194, %rs14;}

	// end inline asm
$L__BB0_94:
	setp.lt.s32 	%p99, %r17, %r38;
	mad.lo.s64 	%rd115, %rd40, %rd5, %rd11;
	shl.b64 	%rd116, %rd115, 2;
	add.s64 	%rd42, %rd1, %rd116;
	@%p99 bra 	$L__BB0_101;
	cvt.u32.u64 	%r186, %rd11;
	setp.ge.s32 	%p100, %r186, %r38;
	@%p100 bra 	$L__BB0_97;
	add.f32 	%f133, %f74, %f191;
	atom.global.add.f32 	%f134, [%rd42], %f133;
$L__BB0_97:
	setp.ge.s32 	%p101, %r18, %r38;
	@%p101 bra 	$L__BB0_99;
	add.f32 	%f135, %f75, %f192;
	atom.global.add.f32 	%f136, [%rd42+4], %f135;
$L__BB0_99:
	setp.ge.s32 	%p102, %r19, %r38;
	@%p102 bra 	$L__BB0_102;
	add.f32 	%f137, %f76, %f193;
	atom.global.add.f32 	%f138, [%rd42+8], %f137;
	bra.uni 	$L__BB0_102;
$L__BB0_101:
	add.f32 	%f139, %f74, %f191;
	atom.global.add.f32 	%f140, [%rd42], %f139;
	add.f32 	%f141, %f75, %f192;
	atom.global.add.f32 	%f142, [%rd42+4], %f141;
	add.f32 	%f143, %f76, %f193;
	atom.global.add.f32 	%f144, [%rd42+8], %f143;
	add.f32 	%f145, %f77, %f194;
	atom.global.add.f32 	%f146, [%rd42+12], %f145;
$L__BB0_102:
	mov.u32 	%r187, %nctaid.y;
	add.s32 	%r188, %r188, %r187;
	setp.lt.s32 	%p103, %r188, %r4;
	@%p103 bra 	$L__BB0_3;
$L__BB0_103:
	ret;

}
	// .globl	_Z28implicit_gemm_wmma_db_ampereI6__halfS0_Lb1EEvPKT_S3_S3_PKlS5_PT0_iiiii
.visible .entry _Z28implicit_gemm_wmma_db_ampereI6__halfS0_Lb1EEvPKT_S3_S3_PKlS5_PT0_iiiii(
	.param .u64 .ptr .align 1 _Z28implicit_gemm_wmma_db_ampereI6__halfS0_Lb1EEvPKT_S3_S3_PKlS5_PT0_iiiii_param_0,
	.param .u64 .ptr .align 1 _Z28implicit_gemm_wmma_db_ampereI6__halfS0_Lb1EEvPKT_S3_S3_PKlS5_PT0_iiiii_param_1,
	.param .u64 .ptr .align 1 _Z28implicit_gemm_wmma_db_ampereI6__halfS0_Lb1EEvPKT_S3_S3_PKlS5_PT0_iiiii_param_2,
	.param .u64 .ptr .align 1 _Z28implicit_gemm_wmma_db_ampereI6__halfS0_Lb1EEvPKT_S3_S3_PKlS5_PT0_iiiii_param_3,
	.param .u64 .ptr .align 1 _Z28implicit_gemm_wmma_db_ampereI6__halfS0_Lb1EEvPKT_S3_S3_PKlS5_PT0_iiiii_param_4,
	.param .u64 .ptr .align 1 _Z28implicit_gemm_wmma_db_ampereI6__halfS0_Lb1EEvPKT_S3_S3_PKlS5_PT0_iiiii_param_5,
	.param .u32 _Z28implicit_gemm_wmma_db_ampereI6__halfS0_Lb1EEvPKT_S3_S3_PKlS5_PT0_iiiii_param_6,
	.param .u32 _Z28implicit_gemm_wmma_db_ampereI6__halfS0_Lb1EEvPKT_S3_S3_PKlS5_PT0_iiiii_param_7,
	.param .u32 _Z28implicit_gemm_wmma_db_ampereI6__halfS0_Lb1EEvPKT_S3_S3_PKlS5_PT0_iiiii_param_8,
	.param .u32 _Z28implicit_gemm_wmma_db_ampereI6__halfS0_Lb1EEvPKT_S3_S3_PKlS5_PT0_iiiii_param_9,
	.param .u32 _Z28implicit_gemm_wmma_db_ampereI6__halfS0_Lb1EEvPKT_S3_S3_PKlS5_PT0_iiiii_param_10
)
{
	.reg .pred 	%p<103>;
	.reg .b16 	%rs<61>;
	.reg .b32 	%r<180>;
	.reg .b32 	%f<183>;
	.reg .b64 	%rd<134>;
	// demoted variable
	.shared .align 8 .b8 _ZZ28implicit_gemm_wmma_db_ampereI6__halfS0_Lb1EEvPKT_S3_S3_PKlS5_PT0_iiiiiE9a_row_idx[128];
	// demoted variable
	.shared .align 8 .b8 _ZZ28implicit_gemm_wmma_db_ampereI6__halfS0_Lb1EEvPKT_S3_S3_PKlS5_PT0_iiiiiE9d_row_idx[128];
	// demoted variable
	.shared .align 16 .b8 _ZZ28implicit_gemm_wmma_db_ampereI6__halfS0_Lb1EEvPKT_S3_S3_PKlS5_PT0_iiiiiE5Asmem[1024];
	// demoted variable
	.shared .align 16 .b8 _ZZ28implicit_gemm_wmma_db_ampereI6__halfS0_Lb1EEvPKT_S3_S3_PKlS5_PT0_iiiiiE5Bsmem[1024];
	// demoted variable
	.shared .align 4 .b8 _ZZ28implicit_gemm_wmma_db_ampereI6__halfS0_Lb1EEvPKT_S3_S3_PKlS5_PT0_iiiiiE7OutTile[1024];
	ld.param.u64 	%rd39, [_Z28implicit_gemm_wmma_db_ampereI6__halfS0_Lb1EEvPKT_S3_S3_PKlS5_PT0_iiiii_param_0];
	ld.param.u64 	%rd40, [_Z28implicit_gemm_wmma_db_ampereI6__halfS0_Lb1EEvPKT_S3_S3_PKlS5_PT0_iiiii_param_1];
	ld.param.u64 	%rd41, [_Z28implicit_gemm_wmma_db_ampereI6__halfS0_Lb1EEvPKT_S3_S3_PKlS5_PT0_iiiii_param_2];
	ld.param.u64 	%rd44, [_Z28implicit_gemm_wmma_db_ampereI6__halfS0_Lb1EEvPKT_S3_S3_PKlS5_PT0_iiiii_param_5];
	ld.param.u32 	%r37, [_Z28implicit_gemm_wmma_db_ampereI6__halfS0_Lb1EEvPKT_S3_S3_PKlS5_PT0_iiiii_param_6];
	ld.param.u32 	%r38, [_Z28implicit_gemm_wmma_db_ampereI6__halfS0_Lb1EEvPKT_S3_S3_PKlS5_PT0_iiiii_param_7];
	ld.param.u32 	%r39, [_Z28implicit_gemm_wmma_db_ampereI6__halfS0_Lb1EEvPKT_S3_S3_PKlS5_PT0_iiiii_param_8];
	ld.param.u32 	%r40, [_Z28implicit_gemm_wmma_db_ampereI6__halfS0_Lb1EEvPKT_S3_S3_PKlS5_PT0_iiiii_param_9];
	ld.param.u32 	%r41, [_Z28implicit_gemm_wmma_db_ampereI6__halfS0_Lb1EEvPKT_S3_S3_PKlS5_PT0_iiiii_param_10];
	cvta.to.global.u64 	%rd1, %rd41;
	mov.u32 	%r42, %ntid.x;
	setp.ne.s32 	%p10, %r42, 32;
	@%p10 bra 	$L__BB1_108;
	mov.u32 	%r1, %tid.x;
	and.b32  	%r2, %r1, 31;
	mov.u32 	%r176, %ctaid.y;
	add.s32 	%r43, %r40, 15;
	shr.s32 	%r44, %r43, 31;
	shr.u32 	%r45, %r44, 28;
	add.s32 	%r46, %r43, %r45;
	shr.s32 	%r4, %r46, 4;
	setp.ge.s32 	%p11, %r176, %r4;
	@%p11 bra 	$L__BB1_108;
	mov.u32 	%r47, %ctaid.x;
	shl.b32 	%r48, %r47, 4;
	and.b32  	%r5, %r1, 15;
	shl.b32 	%r49, %r1, 3;
	and.b32  	%r50, %r49, 120;
	mov.u32 	%r51, _ZZ28implicit_gemm_wmma_db_ampereI6__halfS0_Lb1EEvPKT_S3_S3_PKlS5_PT0_iiiiiE9a_row_idx;
	add.s32 	%r6, %r51, %r50;
	cvt.s64.s32 	%rd2, %r37;
	shr.u32 	%r52, %r1, 1;
	and.b32  	%r53, %r52, 8;
	cvt.u64.u32 	%rd3, %r53;
	or.b32  	%r7, %r53, 7;
	setp.ge.s32 	%p1, %r7, %r38;
	and.b32  	%r54, %r1, 16;
	shl.b32 	%r55, %r1, 5;
	and.b32  	%r56, %r55, 480;
	or.b32  	%r57, %r56, %r54;
	mov.u32 	%r58, _ZZ28implicit_gemm_wmma_db_ampereI6__halfS0_Lb1EEvPKT_S3_S3_PKlS5_PT0_iiiiiE5Asmem;
	add.s32 	%r8, %r58, %r57;
	or.b32  	%r59, %r53, %r48;
	setp.lt.s32 	%p12, %r5, %r38;
	setp.lt.s32 	%p13, %r59, %r39;
	cvt.s64.s32 	%rd4, %r39;
	mul.wide.u32 	%rd45, %r39, %r5;
	cvt.u64.u32 	%rd5, %r59;
	add.s64 	%rd46, %rd45, %rd5;
	shl.b64 	%rd47, %rd46, 1;
	add.s64 	%rd48, %rd40, %rd47;
	setp.ge.s32 	%p14, %r5, %r38;
	add.s32 	%r9, %r59, 7;
	setp.ge.s32 	%p15, %r9, %r39;
	or.pred  	%p2, %p14, %p15;
	mov.u32 	%r61, _ZZ28implicit_gemm_wmma_db_ampereI6__halfS0_Lb1EEvPKT_S3_S3_PKlS5_PT0_iiiiiE5Bsmem;
	add.s32 	%r10, %r61, %r57;
	cvt.u64.u32 	%rd6, %r38;
	shr.u32 	%r11, %r2, 1;
	and.b32  	%r62, %r49, 8;
	or.b32  	%r63, %r62, %r48;
	cvt.s64.s32 	%rd7, %r41;
	or.b32  	%r12, %r63, 7;
	add.s32 	%r64, %r38, -1;
	shr.u32 	%r65, %r64, 4;
	add.s32 	%r66, %r65, 1;
	selp.b64 	%rd49, %rd48, 0, %p13;
	selp.b64 	%rd9, %rd49, 0, %p12;
	and.b32  	%r13, %r66, 536870910;
	add.s32 	%r14, %r8, 512;
	add.s32 	%r15, %r10, 512;
	and.b32  	%r16, %r64, 16;
	and.b32  	%r67, %r55, 32;
	shl.b32 	%r68, %r11, 6;
	or.b32  	%r69, %r68, %r67;
	mov.u32 	%r70, _ZZ28implicit_gemm_wmma_db_ampereI6__halfS0_Lb1EEvPKT_S3_S3_PKlS5_PT0_iiiiiE7OutTile;
	add.s32 	%r17, %r70, %r69;
	cvt.u64.u32 	%rd10, %r63;
	or.b32  	%r18, %r63, 1;
	or.b32  	%r19, %r63, 2;
	or.b32  	%r20, %r63, 3;
	or.b32  	%r21, %r63, 4;
	or.b32  	%r22, %r63, 5;
	or.b32  	%r23, %r63, 6;
$L__BB1_3:
	setp.gt.u32 	%p16, %r2, 15;
	@%p16 bra 	$L__BB1_9;
	shl.b32 	%r71, %r176, 4;
	add.s32 	%r25, %r71, %r2;
	setp.ge.s32 	%p17, %r25, %r40;
	mov.b64 	%rd125, -1;
	@%p17 bra 	$L__BB1_6;
	ld.param.u64 	%rd123, [_Z28implicit_gemm_wmma_db_ampereI6__halfS0_Lb1EEvPKT_S3_S3_PKlS5_PT0_iiiii_param_3];
	cvta.to.global.u64 	%rd51, %rd123;
	mul.wide.u32 	%rd52, %r25, 8;
	add.s64 	%rd53, %rd51, %rd52;
	ld.global.nc.u64 	%rd125, [%rd53];
$L__BB1_6:
	setp.ge.s32 	%p18, %r25, %r40;
	shl.b32 	%r72, %r2, 3;
	mov.u32 	%r73, _ZZ28implicit_gemm_wmma_db_ampereI6__halfS0_Lb1EEvPKT_S3_S3_PKlS5_PT0_iiiiiE9a_row_idx;
	add.s32 	%r74, %r73, %r72;
	st.shared.u64 	[%r74], %rd125;
	mov.b64 	%rd126, -1;
	@%p18 bra 	$L__BB1_8;
	ld.param.u64 	%rd124, [_Z28implicit_gemm_wmma_db_ampereI6__halfS0_Lb1EEvPKT_S3_S3_PKlS5_PT0_iiiii_param_4];
	cvta.to.global.u64 	%rd55, %rd124;
	mul.wide.u32 	%rd56, %r25, 8;
	add.s64 	%rd57, %rd55, %rd56;
	ld.global.nc.u64 	%rd126, [%rd57];
$L__BB1_8:
	mov.u32 	%r76, _ZZ28implicit_gemm_wmma_db_ampereI6__halfS0_Lb1EEvPKT_S3_S3_PKlS5_PT0_iiiiiE9d_row_idx;
	add.s32 	%r77, %r76, %r72;
	st.shared.u64 	[%r77], %rd126;
$L__BB1_9:
	bar.sync 	0;
	ld.shared.u64 	%rd15, [%r6];
	setp.lt.s64 	%p20, %rd15, 0;
	setp.ge.s64 	%p21, %rd15, %rd2;
	mov.pred 	%p99, -1;
	mov.b64 	%rd127, 0;
	or.pred  	%p22, %p20, %p21;
	@%p22 bra 	$L__BB1_11;
	cvt.s64.s32 	%rd59, %r38;
	mad.lo.s64 	%rd60, %rd15, %rd59, %rd3;
	shl.b64 	%rd61, %rd60, 1;
	add.s64 	%rd127, %rd39, %rd61;
	mov.pred 	%p99, %p1;
$L__BB1_11:
	@%p99 bra 	$L__BB1_13;
	// begin inline asm
	cp.async.cg.shared.global [%r8], [%rd127], 16;

	// end inline asm
	bra.uni 	$L__BB1_14;
$L__BB1_13:
	mov.b32 	%r79, 0;
	st.shared.v4.u32 	[%r8], {%r79, %r79, %r79, %r79};
$L__BB1_14:
	@%p2 bra 	$L__BB1_16;
	// begin inline asm
	cp.async.cg.shared.global [%r10], [%rd9], 16;

	// end inline asm
	bra.uni 	$L__BB1_17;
$L__BB1_16:
	mov.b32 	%r81, 0;
	st.shared.v4.u32 	[%r10], {%r81, %r81, %r81, %r81};
$L__BB1_17:
	setp.lt.s32 	%p23, %r38, 1;
	// begin inline asm
	cp.async.commit_group;

	// end inline asm
	// begin inline asm
	cp.async.wait_group 0;

	// end inline asm
	bar.sync 	0;
	mov.f32 	%f160, 0f00000000;
	mov.f32 	%f161, %f160;
	mov.f32 	%f162, %f160;
	mov.f32 	%f163, %f160;
	mov.f32 	%f164, %f160;
	mov.f32 	%f165, %f160;
	mov.f32 	%f166, %f160;
	mov.f32 	%f167, %f160;
	@%p23 bra 	$L__BB1_66;
	setp.lt.u32 	%p24, %r38, 17;
	mov.b32 	%r179, 16;
	mov.f32 	%f160, 0f00000000;
	@%p24 bra 	$L__BB1_50;
	mov.b32 	%r177, 0;
	mov.f32 	%f160, 0f00000000;
	mov.f32 	%f161, %f160;
	mov.f32 	%f162, %f160;
	mov.f32 	%f163, %f160;
	mov.f32 	%f164, %f160;
	mov.f32 	%f165, %f160;
	mov.f32 	%f166, %f160;
	mov.f32 	%f167, %f160;
	mov.u32 	%r178, %r177;
$L__BB1_20:
	mov.u32 	%r26, %r177;
	add.s32 	%r28, %r26, 16;
	setp.ge.s32 	%p25, %r28, %r38;
	@%p25 bra 	$L__BB1_32;
	ld.shared.u64 	%rd18, [%r6];
	setp.lt.s64 	%p27, %rd18, 0;
	setp.ge.s64 	%p28, %rd18, %rd2;
	mov.pred 	%p100, -1;
	mov.b64 	%rd128, 0;
	or.pred  	%p29, %p27, %p28;
	@%p29 bra 	$L__BB1_23;
	cvt.u64.u32 	%rd65, %r26;
	add.s64 	%rd66, %rd65, %rd3;
	mad.lo.s64 	%rd67, %rd18, %rd6, %rd66;
	shl.b64 	%rd68, %rd67, 1;
	add.s64 	%rd69, %rd39, %rd68;
	add.s64 	%rd128, %rd69, 32;
	add.s32 	%r84, %r7, %r28;
	setp.ge.s32 	%p100, %r84, %r38;
$L__BB1_23:
	@%p100 bra 	$L__BB1_25;
	// begin inline asm
	cp.async.cg.shared.global [%r14], [%rd128], 16;

	// end inline asm
	bra.uni 	$L__BB1_26;
$L__BB1_25:
	mov.b32 	%r86, 0;
	st.shared.v4.u32 	[%r14], {%r86, %r86, %r86, %r86};
$L__BB1_26:
	cvt.u32.u64 	%r87, %rd5;
	setp.ge.s32 	%p30, %r87, %r39;
	add.s32 	%r29, %r28, %r5;
	setp.ge.s32 	%p31, %r29, %r38;
	mov.b64 	%rd129, 0;
	or.pred  	%p32, %p31, %p30;
	@%p32 bra 	$L__BB1_28;
	cvt.u64.u32 	%rd73, %r29;
	mad.lo.s64 	%rd74, %rd73, %rd4, %rd5;
	shl.b64 	%rd75, %rd74, 1;
	add.s64 	%rd129, %rd40, %rd75;
$L__BB1_28:
	setp.ge.s32 	%p33, %r9, %r39;
	or.pred  	%p35, %p31, %p33;
	@%p35 bra 	$L__BB1_30;
	// begin inline asm
	cp.async.cg.shared.global [%r15], [%rd129], 16;

	// end inline asm
	bra.uni 	$L__BB1_31;
$L__BB1_30:
	mov.b32 	%r89, 0;
	st.shared.v4.u32 	[%r15], {%r89, %r89, %r89, %r89};
$L__BB1_31:
	// begin inline asm
	cp.async.commit_group;

	// end inline asm
$L__BB1_32:
	setp.ge.s32 	%p36, %r28, %r38;
	mov.u32 	%r90, _ZZ28implicit_gemm_wmma_db_ampereI6__halfS0_Lb1EEvPKT_S3_S3_PKlS5_PT0_iiiiiE5Asmem;
	mov.b32 	%r91, 16;
	wmma.load.a.sync.aligned.row.m16n16k16.shared.f16 	{%r92, %r93, %r94, %r95, %r96, %r97, %r98, %r99}, [%r90], %r91;
	mov.u32 	%r100, _ZZ28implicit_gemm_wmma_db_ampereI6__halfS0_Lb1EEvPKT_S3_S3_PKlS5_PT0_iiiiiE5Bsmem;
	wmma.load.b.sync.aligned.row.m16n16k16.shared.f16 	{%r101, %r102, %r103, %r104, %r105, %r106, %r107, %r108}, [%r100], %r91;
	wmma.mma.sync.aligned.row.row.m16n16k16.f32.f32 {%f9, %f10, %f11, %f12, %f13, %f14, %f15, %f16}, {%r92, %r93, %r94, %r95, %r96, %r97, %r98, %r99}, {%r101, %r102, %r103, %r104, %r105, %r106, %r107, %r108}, {%f167, %f166, %f165, %f164, %f163, %f162, %f161, %f160};
	@%p36 bra 	$L__BB1_34;
	// begin inline asm
	cp.async.wait_group 0;

	// end inline asm
$L__BB1_34:
	bar.sync 	0;
	add.s32 	%r177, %r26, 32;
	setp.ge.s32 	%p37, %r177, %r38;
	@%p37 bra 	$L__BB1_46;
	ld.shared.u64 	%rd23, [%r6];
	setp.lt.s64 	%p39, %rd23, 0;
	setp.ge.s64 	%p40, %rd23, %rd2;
	mov.pred 	%p101, -1;
	mov.b64 	%rd130, 0;
	or.pred  	%p41, %p39, %p40;
	@%p41 bra 	$L__BB1_37;
	cvt.u32.u64 	%r109, %rd3;
	add.s32 	%r110, %r26, %r109;
	cvt.u64.u32 	%rd78, %r110;
	mad.lo.s64 	%rd79, %rd23, %rd6, %rd78;
	shl.b64 	%rd80, %rd79, 1;
	add.s64 	%rd81, %rd39, %rd80;
	add.s64 	%rd130, %rd81, 64;
	add.s32 	%r111, %r7, %r177;
	setp.ge.s32 	%p101, %r111, %r38;
$L__BB1_37:
	@%p101 bra 	$L__BB1_39;
	// begin inline asm
	cp.async.cg.shared.global [%r8], [%rd130], 16;

	// end inline asm
	bra.uni 	$L__BB1_40;
$L__BB1_39:
	mov.b32 	%r113, 0;
	st.shared.v4.u32 	[%r8], {%r113, %r113, %r113, %r113};
$L__BB1_40:
	cvt.u32.u64 	%r114, %rd5;
	setp.ge.s32 	%p42, %r114, %r39;
	add.s32 	%r31, %r177, %r5;
	setp.ge.s32 	%p43, %r31, %r38;
	mov.b64 	%rd131, 0;
	or.pred  	%p44, %p43, %p42;
	@%p44 bra 	$L__BB1_42;
	cvt.u64.u32 	%rd85, %r31;
	mad.lo.s64 	%rd86, %rd85, %rd4, %rd5;
	shl.b64 	%rd87, %rd86, 1;
	add.s64 	%rd131, %rd40, %rd87;
$L__BB1_42:
	setp.ge.s32 	%p45, %r9, %r39;
	or.pred  	%p47, %p43, %p45;
	@%p47 bra 	$L__BB1_44;
	// begin inline asm
	cp.async.cg.shared.global [%r10], [%rd131], 16;

	// end inline asm
	bra.uni 	$L__BB1_45;
$L__BB1_44:
	mov.b32 	%r116, 0;
	st.shared.v4.u32 	[%r10], {%r116, %r116, %r116, %r116};
$L__BB1_45:
	// begin inline asm
	cp.async.commit_group;

	// end inline asm
$L__BB1_46:
	setp.ge.s32 	%p48, %r177, %r38;
	mov.u32 	%r117, _ZZ28implicit_gemm_wmma_db_ampereI6__halfS0_Lb1EEvPKT_S3_S3_PKlS5_PT0_iiiiiE5Asmem;
	add.s32 	%r118, %r117, 512;
	mov.b32 	%r119, 16;
	wmma.load.a.sync.aligned.row.m16n16k16.shared.f16 	{%r120, %r121, %r122, %r123, %r124, %r125, %r126, %r127}, [%r118], %r119;
	mov.u32 	%r128, _ZZ28implicit_gemm_wmma_db_ampereI6__halfS0_Lb1EEvPKT_S3_S3_PKlS5_PT0_iiiiiE5Bsmem;
	add.s32 	%r129, %r128, 512;
	wmma.load.b.sync.aligned.row.m16n16k16.shared.f16 	{%r130, %r131, %r132, %r133, %r134, %r135, %r136, %r137}, [%r129], %r119;
	wmma.mma.sync.aligned.row.row.m16n16k16.f32.f32 {%f167, %f166, %f165, %f164, %f163, %f162, %f161, %f160}, {%r120, %r121, %r122, %r123, %r124, %r125, %r126, %r127}, {%r130, %r131, %r132, %r133, %r134, %r135, %r136, %r137}, {%f9, %f10, %f11, %f12, %f13, %f14, %f15, %f16};
	@%p48 bra 	$L__BB1_48;
	// begin inline asm
	cp.async.wait_group 0;

	// end inline asm
$L__BB1_48:
	bar.sync 	0;
	add.s32 	%r178, %r178, 2;
	setp.ne.s32 	%p49, %r178, %r13;
	@%p49 bra 	$L__BB1_20;
	add.s32 	%r179, %r26, 48;
$L__BB1_50:
	setp.ne.s32 	%p50, %r16, 0;
	@%p50 bra 	$L__BB1_66;
	setp.ge.s32 	%p51, %r179, %r38;
	@%p51 bra 	$L__BB1_63;
	ld.shared.u64 	%rd28, [%r6];
	setp.lt.s64 	%p53, %rd28, 0;
	setp.ge.s64 	%p54, %rd28, %rd2;
	mov.pred 	%p102, -1;
	mov.b64 	%rd132, 0;
	or.pred  	%p55, %p53, %p54;
	@%p55 bra 	$L__BB1_54;
	cvt.u32.u64 	%r138, %rd3;
	add.s32 	%r139, %r179, %r138;
	cvt.u64.u32 	%rd90, %r139;
	mad.lo.s64 	%rd91, %rd28, %rd6, %rd90;
	shl.b64 	%rd92, %rd91, 1;
	add.s64 	%rd132, %rd39, %rd92;
	add.s32 	%r140, %r139, 7;
	setp.ge.s32 	%p102, %r140, %r38;
$L__BB1_54:
	@%p102 bra 	$L__BB1_56;
	// begin inline asm
	cp.async.cg.shared.global [%r14], [%rd132], 16;

	// end inline asm
	bra.uni 	$L__BB1_57;
$L__BB1_56:
	mov.b32 	%r142, 0;
	st.shared.v4.u32 	[%r14], {%r142, %r142, %r142, %r142};
$L__BB1_57:
	cvt.u32.u64 	%r143, %rd5;
	setp.ge.s32 	%p56, %r143, %r39;
	add.s32 	%r35, %r179, %r5;
	setp.ge.s32 	%p57, %r35, %r38;
	mov.b64 	%rd133, 0;
	or.pred  	%p58, %p57, %p56;
	@%p58 bra 	$L__BB1_59;
	cvt.u64.u32 	%rd96, %r35;
	mad.lo.s64 	%rd97, %rd96, %rd4, %rd5;
	shl.b64 	%rd98, %rd97, 1;
	add.s64 	%rd133, %rd40, %rd98;
$L__BB1_59:
	setp.ge.s32 	%p59, %r9, %r39;
	setp.ge.s32 	%p60, %r35, %r38;
	or.pred  	%p61, %p60, %p59;
	@%p61 bra 	$L__BB1_61;
	// begin inline asm
	cp.async.cg.shared.global [%r15], [%rd133], 16;

	// end inline asm
	bra.uni 	$L__BB1_62;
$L__BB1_61:
	mov.b32 	%r145, 0;
	st.shared.v4.u32 	[%r15], {%r145, %r145, %r145, %r145};
$L__BB1_62:
	// begin inline asm
	cp.async.commit_group;

	// end inline asm
$L__BB1_63:
	setp.ge.s32 	%p62, %r179, %r38;
	mov.u32 	%r146, _ZZ28implicit_gemm_wmma_db_ampereI6__halfS0_Lb1EEvPKT_S3_S3_PKlS5_PT0_iiiiiE5Asmem;
	mov.b32 	%r147, 16;
	wmma.load.a.sync.aligned.row.m16n16k16.shared.f16 	{%r148, %r149, %r150, %r151, %r152, %r153, %r154, %r155}, [%r146], %r147;
	mov.u32 	%r156, _ZZ28implicit_gemm_wmma_db_ampereI6__halfS0_Lb1EEvPKT_S3_S3_PKlS5_PT0_iiiiiE5Bsmem;
	wmma.load.b.sync.aligned.row.m16n16k16.shared.f16 	{%r157, %r158, %r159, %r160, %r161, %r162, %r163, %r164}, [%r156], %r147;
	wmma.mma.sync.aligned.row.row.m16n16k16.f32.f32 {%f167, %f166, %f165, %f164, %f163, %f162, %f161, %f160}, {%r148, %r149, %r150, %r151, %r152, %r153, %r154, %r155}, {%r157, %r158, %r159, %r160, %r161, %r162, %r163, %r164}, {%f167, %f166, %f165, %f164, %f163, %f162, %f161, %f160};
	@%p62 bra 	$L__BB1_65;
	// begin inline asm
	cp.async.wait_group 0;

	// end inline asm
$L__BB1_65:
	bar.sync 	0;
$L__BB1_66:
	mov.u32 	%r165, _ZZ28implicit_gemm_wmma_db_ampereI6__halfS0_Lb1EEvPKT_S3_S3_PKlS5_PT0_iiiiiE7OutTile;
	mov.b32 	%r166, 16;
	wmma.store.d.sync.aligned.row.m16n16k16.shared.f32 	[%r165], {%f167, %f166, %f165, %f164, %f163, %f162, %f161, %f160}, %r166;
	bar.sync 	0;
	shl.b32 	%r167, %r176, 4;
	or.b32  	%r168, %r167, %r11;
	shl.b32 	%r169, %r11, 3;
	mov.u32 	%r170, _ZZ28implicit_gemm_wmma_db_ampereI6__halfS0_Lb1EEvPKT_S3_S3_PKlS5_PT0_iiiiiE9a_row_idx;
	add.s32 	%r171, %r170, %r169;
	ld.shared.u64 	%rd33, [%r171];
	mov.u32 	%r172, _ZZ28implicit_gemm_wmma_db_ampereI6__halfS0_Lb1EEvPKT_S3_S3_PKlS5_PT0_iiiiiE9d_row_idx;
	add.s32 	%r173, %r172, %r169;
	ld.shared.u64 	%rd34, [%r173];
	setp.lt.s32 	%p63, %r168, %r40;
	setp.gt.s64 	%p64, %rd33, -1;
	setp.lt.s64 	%p65, %rd33, %rd2;
	and.pred  	%p66, %p64, %p65;
	and.pred  	%p68, %p63, %p66;
	setp.gt.s64 	%p69, %rd34, -1;
	setp.lt.s64 	%p70, %rd34, %rd7;
	and.pred  	%p71, %p69, %p70;
	and.pred  	%p73, %p68, %p71;
	not.pred 	%p74, %p73;
	@%p74 bra 	$L__BB1_107;
	setp.lt.s32 	%p75, %r12, %r39;
	@%p75 bra 	$L__BB1_90;
	cvt.u32.u64 	%r174, %rd10;
	setp.lt.s32 	%p76, %r174, %r39;
	@%p76 bra 	$L__BB1_69;
	bra.uni 	$L__BB1_107;
$L__BB1_69:
	setp.eq.s64 	%p77, %rd41, 0;
	ld.shared.f32 	%f176, [%r17];
	mad.lo.s64 	%rd100, %rd33, %rd4, %rd10;
	shl.b64 	%rd101, %rd100, 1;
	add.s64 	%rd37, %rd1, %rd101;
	@%p77 bra 	$L__BB1_71;
	ld.global.nc.u16 	%rs1, [%rd37];
	// begin inline asm
	{  cvt.f32.f16 %f106, %rs1;}

	// end inline asm
	add.f32 	%f176, %f176, %f106;
$L__BB1_71:
	setp.ge.s32 	%p78, %r18, %r39;
	mad.lo.s64 	%rd103, %rd34, %rd4, %rd10;
	shl.b64 	%rd104, %rd103, 1;
	add.s64 	%rd102, %rd44, %rd104;
	// begin inline asm
	{  cvt.rn.f16.f32 %rs2, %f176;}

	// end inline asm
	// begin inline asm
	{ atom.add.noftz.f16 %rs3,[%rd102],%rs2; }

	// end inline asm
	@%p78 bra 	$L__BB1_107;
	setp.eq.s64 	%p79, %rd41, 0;
	ld.shared.f32 	%f177, [%r17+4];
	@%p79 bra 	$L__BB1_74;
	ld.global.nc.u16 	%rs5, [%rd37+2];
	// begin inline asm
	{  cvt.f32.f16 %f108, %rs5;}

	// end inline asm
	add.f32 	%f177, %f177, %f108;
$L__BB1_74:
	setp.ge.s32 	%p80, %r19, %r39;
	add.s64 	%rd105, %rd102, 2;
	// begin inline asm
	{  cvt.rn.f16.f32 %rs6, %f177;}

	// end inline asm
	// begin inline asm
	{ atom.add.noftz.f16 %rs7,[%rd105],%rs6; }

	// end inline asm
	@%p80 bra 	$L__BB1_107;
	setp.eq.s64 	%p81, %rd41, 0;
	ld.shared.f32 	%f178, [%r17+8];
	@%p81 bra 	$L__BB1_77;
	ld.global.nc.u16 	%rs9, [%rd37+4];
	// begin inline asm
	{  cvt.f32.f16 %f110, %rs9;}

	// end inline asm
	add.f32 	%f178, %f178, %f110;
$L__BB1_77:
	setp.ge.s32 	%p82, %r20, %r39;
	add.s64 	%rd106, %rd102, 4;
	// begin inline asm
	{  cvt.rn.f16.f32 %rs10, %f178;}

	// end inline asm
	// begin inline asm
	{ atom.add.noftz.f16 %rs11,[%rd106],%rs10; }

	// end inline asm
	@%p82 bra 	$L__BB1_107;
	setp.eq.s64 	%p83, %rd41, 0;
	ld.shared.f32 	%f179, [%r17+12];
	@%p83 bra 	$L__BB1_80;
	ld.global.nc.u16 	%rs13, [%rd37+6];
	// begin inline asm
	{  cvt.f32.f16 %f112, %rs13;}

	// end inline asm
	add.f32 	%f179, %f179, %f112;
$L__BB1_80:
	setp.ge.s32 	%p84, %r21, %r39;
	add.s64 	%rd107, %rd102, 6;
	// begin inline asm
	{  cvt.rn.f16.f32 %rs14, %f179;}

	// end inline asm
	// begin inline asm
	{ atom.add.noftz.f16 %rs15,[%rd107],%rs14; }

	// end inline asm
	@%p84 bra 	$L__BB1_107;
	setp.eq.s64 	%p85, %rd41, 0;
	ld.shared.f32 	%f180, [%r17+16];
	@%p85 bra 	$L__BB1_83;
	ld.global.nc.u16 	%rs17, [%rd37+8];
	// begin inline asm
	{  cvt.f32.f16 %f114, %rs17;}

	// end inline asm
	add.f32 	%f180, %f180, %f114;
$L__BB1_83:
	setp.ge.s32 	%p86, %r22, %r39;
	add.s64 	%rd108, %rd102, 8;
	// begin inline asm
	{  cvt.rn.f16.f32 %rs18, %f180;}

	// end inline asm
	// begin inline asm
	{ atom.add.noftz.f16 %rs19,[%rd108],%rs18; }

	// end inline asm
	@%p86 bra 	$L__BB1_107;
	setp.eq.s64 	%p87, %rd41, 0;
	ld.shared.f32 	%f181, [%r17+20];
	@%p87 bra 	$L__BB1_86;
	ld.global.nc.u16 	%rs21, [%rd37+10];
	// begin inline asm
	{  cvt.f32.f16 %f116, %rs21;}

	// end inline asm
	add.f32 	%f181, %f181, %f116;
$L__BB1_86:
	setp.ge.s32 	%p88, %r23, %r39;
	add.s64 	%rd109, %rd102, 10;
	// begin inline asm
	{  cvt.rn.f16.f32 %rs22, %f181;}

	// end inline asm
	// begin inline asm
	{ atom.add.noftz.f16 %rs23,[%rd109],%rs22; }

	// end inline asm
	@%p88 bra 	$L__BB1_107;
	setp.eq.s64 	%p89, %rd41, 0;
	ld.shared.f32 	%f182, [%r17+24];
	@%p89 bra 	$L__BB1_89;
	ld.global.nc.u16 	%rs25, [%rd37+12];
	// begin inline asm
	{  cvt.f32.f16 %f118, %rs25;}

	// end inline asm
	add.f32 	%f182, %f182, %f118;
$L__BB1_89:
	add.s64 	%rd110, %rd102, 12;
	// begin inline asm
	{  cvt.rn.f16.f32 %rs26, %f182;}

	// end inline asm
	// begin inline asm
	{ atom.add.noftz.f16 %rs27,[%rd110],%rs26; }

	// end inline asm
	bra.uni 	$L__BB1_107;
$L__BB1_90:
	setp.eq.s64 	%p90, %rd41, 0;
	ld.shared.f32 	%f168, [%r17];
	mad.lo.s64 	%rd111, %rd33, %rd4, %rd10;
	shl.b64 	%rd112, %rd111, 1;
	add.s64 	%rd35, %rd1, %rd112;
	@%p90 bra 	$L__BB1_92;
	ld.global.nc.u16 	%rs29, [%rd35];
	// begin inline asm
	{  cvt.f32.f16 %f120, %rs29;}

	// end inline asm
	add.f32 	%f168, %f168, %f120;
$L__BB1_92:
	setp.eq.s64 	%p91, %rd41, 0;
	mad.lo.s64 	%rd114, %rd34, %rd4, %rd10;
	shl.b64 	%rd115, %rd114, 1;
	add.s64 	%rd113, %rd44, %rd115;
	// begin inline asm
	{  cvt.rn.f16.f32 %rs30, %f168;}

	// end inline asm
	// begin inline asm
	{ atom.add.noftz.f16 %rs31,[%rd113],%rs30; }

	// end inline asm
	ld.shared.f32 	%f169, [%r17+4];
	@%p91 bra 	$L__BB1_94;
	ld.global.nc.u16 	%rs33, [%rd35+2];
	// begin inline asm
	{  cvt.f32.f16 %f122, %rs33;}

	// end inline asm
	add.f32 	%f169, %f169, %f122;
$L__BB1_94:
	setp.eq.s64 	%p92, %rd41, 0;
	add.s64 	%rd116, %rd113, 2;
	// begin inline asm
	{  cvt.rn.f16.f32 %rs34, %f169;}

	// end inline asm
	// begin inline asm
	{ atom.add.noftz.f16 %rs35,[%rd116],%rs34; }

	// end inline asm
	ld.shared.f32 	%f170, [%r17+8];
	@%p92 bra 	$L__BB1_96;
	ld.global.nc.u16 	%rs37, [%rd35+4];
	// begin inline asm
	{  cvt.f32.f16 %f124, %rs37;}

	// end inline asm
	add.f32 	%f170, %f170, %f124;
$L__BB1_96:
	setp.eq.s64 	%p93, %rd41, 0;
	add.s64 	%rd117, %rd113, 4;
	// begin inline asm
	{  cvt.rn.f16.f32 %rs38, %f170;}

	// end inline asm
	// begin inline asm
	{ atom.add.noftz.f16 %rs39,[%rd117],%rs38; }

	// end inline asm
	ld.shared.f32 	%f171, [%r17+12];
	@%p93 bra 	$L__BB1_98;
	ld.global.nc.u16 	%rs41, [%rd35+6];
	// begin inline asm
	{  cvt.f32.f16 %f126, %rs41;}

	// end inline asm
	add.f32 	%f171, %f171, %f126;
$L__BB1_98:
	setp.eq.s64 	%p94, %rd41, 0;
	add.s64 	%rd118, %rd113, 6;
	// begin inline asm
	{  cvt.rn.f16.f32 %rs42, %f171;}

	// end inline asm
	// begin inline asm
	{ atom.add.noftz.f16 %rs43,[%rd118],%rs42; }

	// end inline asm
	ld.shared.f32 	%f172, [%r17+16];
	@%p94 bra 	$L__BB1_100;
	ld.global.nc.u16 	%rs45, [%rd35+8];
	// begin inline asm
	{  cvt.f32.f16 %f128, %rs45;}

	// end inline asm
	add.f32 	%f172, %f172, %f128;
$L__BB1_100:
	setp.eq.s64 	%p95, %rd41, 0;
	add.s64 	%rd119, %rd113, 8;
	// begin inline asm
	{  cvt.rn.f16.f32 %rs46, %f172;}

	// end inline asm
	// begin inline asm
	{ atom.add.noftz.f16 %rs47,[%rd119],%rs46; }

	// end inline asm
	ld.shared.f32 	%f173, [%r17+20];
	@%p95 bra 	$L__BB1_102;
	ld.global.nc.u16 	%rs49, [%rd35+10];
	// begin inline asm
	{  cvt.f32.f16 %f130, %rs49;}

	// end inline asm
	add.f32 	%f173, %f173, %f130;
$L__BB1_102:
	setp.eq.s64 	%p96, %rd41, 0;
	add.s64 	%rd120, %rd113, 10;
	// begin inline asm
	{  cvt.rn.f16.f32 %rs50, %f173;}

	// end inline asm
	// begin inline asm
	{ atom.add.noftz.f16 %rs51,[%rd120],%rs50; }

	// end inline asm
	ld.shared.f32 	%f174, [%r17+24];
	@%p96 bra 	$L__BB1_104;
	ld.global.nc.u16 	%rs53, [%rd35+12];
	// begin inline asm
	{  cvt.f32.f16 %f132, %rs53;}

	// end inline asm
	add.f32 	%f174, %f174, %f132;
$L__BB1_104:
	setp.eq.s64 	%p97, %rd41, 0;
	add.s64 	%rd121, %rd113, 12;
	// begin inline asm
	{  cvt.rn.f16.f32 %rs54, %f174;}

	// end inline asm
	// begin inline asm
	{ atom.add.noftz.f16 %rs55,[%rd121],%rs54; }

	// end inline asm
	ld.shared.f32 	%f175, [%r17+28];
	@%p97 bra 	$L__BB1_106;
	ld.global.nc.u16 	%rs57, [%rd35+14];
	// begin inline asm
	{  cvt.f32.f16 %f134, %rs57;}

	// end inline asm
	add.f32 	%f175, %f175, %f134;
$L__BB1_106:
	add.s64 	%rd122, %rd113, 14;
	// begin inline asm
	{  cvt.rn.f16.f32 %rs58, %f175;}

	// end inline asm
	// begin inline asm
	{ atom.add.noftz.f16 %rs59,[%rd122],%rs58; }

	// end inline asm
$L__BB1_107:
	mov.u32 	%r175, %nctaid.y;
	add.s32 	%r176, %r176, %r175;
	setp.lt.s32 	%p98, %r176, %r4;
	@%p98 bra 	$L__BB1_3;
$L__BB1_108:
	ret;

}
	// .globl	_Z28implicit_gemm_wmma_db_ampereI6__halffLb0EEvPKT_S3_S3_PKlS5_PT0_iiiii
.visible .entry _Z28implicit_gemm_wmma_db_ampereI6__halffLb0EEvPKT_S3_S3_PKlS5_PT0_iiiii(
	.param .u64 .ptr .align 1 _Z28implicit_gemm_wmma_db_ampereI6__halffLb0EEvPKT_S3_S3_PKlS5_PT0_iiiii_param_0,
	.param .u64 .ptr .align 1 _Z28implicit_gemm_wmma_db_ampereI6__halffLb0EEvPKT_S3_S3_PKlS5_PT0_iiiii_param_1,
	.param .u64 .ptr .align 1 _Z28implicit_gemm_wmma_db_ampereI6__halffLb0EEvPKT_S3_S3_PKlS5_PT0_iiiii_param_2,
	.param .u64 .ptr .align 1 _Z28implicit_gemm_wmma_db_ampereI6__halffLb0EEvPKT_S3_S3_PKlS5_PT0_iiiii_param_3,
	.param .u64 .ptr .align 1 _Z28implicit_gemm_wmma_db_ampereI6__halffLb0EEvPKT_S3_S3_PKlS5_PT0_iiiii_param_4,
	.param .u64 .ptr .align 1 _Z28implicit_gemm_wmma_db_ampereI6__halffLb0EEvPKT_S3_S3_PKlS5_PT0_iiiii_param_5,
	.param .u32 _Z28implicit_gemm_wmma_db_ampereI6__halffLb0EEvPKT_S3_S3_PKlS5_PT0_iiiii_param_6,
	.param .u32 _Z28implicit_gemm_wmma_db_ampereI6__halffLb0EEvPKT_S3_S3_PKlS5_PT0_iiiii_param_7,
	.param .u32 _Z28implicit_gemm_wmma_db_ampereI6__halffLb0EEvPKT_S3_S3_PKlS5_PT0_iiiii_param_8,
	.param .u32 _Z28implicit_gemm_wmma_db_ampereI6__halffLb0EEvPKT_S3_S3_PKlS5_PT0_iiiii_param_9,
	.param .u32 _Z28implicit_gemm_wmma_db_ampereI6__halffLb0EEvPKT_S3_S3_PKlS5_PT0_iiiii_param_10
)
{
	.reg .pred 	%p<114>;
	.reg .b16 	%rs<15>;
	.reg .b32 	%r<192>;
	.reg .b32 	%f<153>;
	.reg .b64 	%rd<142>;
	// demoted variable
	.shared .align 8 .b8 _ZZ28implicit_gemm_wmma_db_ampereI6__halffLb0EEvPKT_S3_S3_PKlS5_PT0_iiiiiE9a_row_idx[128];
	// demoted variable
	.shared .align 8 .b8 _ZZ28implicit_gemm_wmma_db_ampereI6__halffLb0EEvPKT_S3_S3_PKlS5_PT0_iiiiiE9d_row_idx[128];
	// demoted variable
	.shared .align 16 .b8 _ZZ28implicit_gemm_wmma_db_ampereI6__halffLb0EEvPKT_S3_S3_PKlS5_PT0_iiiiiE5Asmem[1024];
	// demoted variable
	.shared .align 16 .b8 _ZZ28implicit_gemm_wmma_db_ampereI6__halffLb0EEvPKT_S3_S3_PKlS5_PT0_iiiiiE5Bsmem[1024];
	// demoted variable
	.shared .align 4 .b8 _ZZ28implicit_gemm_wmma_db_ampereI6__halffLb0EEvPKT_S3_S3_PKlS5_PT0_iiiiiE7OutTile[1024];
	ld.param.u64 	%rd44, [_Z28implicit_gemm_wmma_db_ampereI6__halffLb0EEvPKT_S3_S3_PKlS5_PT0_iiiii_param_0];
	ld.param.u64 	%rd45, [_Z28implicit_gemm_wmma_db_ampereI6__halffLb0EEvPKT_S3_S3_PKlS5_PT0_iiiii_param_1];
	ld.param.u64 	%rd46, [_Z28implicit_gemm_wmma_db_ampereI6__halffLb0EEvPKT_S3_S3_PKlS5_PT0_iiiii_param_2];
	ld.param.u64 	%rd49, [_Z28implicit_gemm_wmma_db_ampereI6__halffLb0EEvPKT_S3_S3_PKlS5_PT0_iiiii_param_5];
	ld.param.u32 	%r36, [_Z28implicit_gemm_wmma_db_ampereI6__halffLb0EEvPKT_S3_S3_PKlS5_PT0_iiiii_param_6];
	ld.param.u32 	%r37, [_Z28implicit_gemm_wmma_db_ampereI6__halffLb0EEvPKT_S3_S3_PKlS5_PT0_iiiii_param_7];
	ld.param.u32 	%r38, [_Z28implicit_gemm_wmma_db_ampereI6__halffLb0EEvPKT_S3_S3_PKlS5_PT0_iiiii_param_8];
	ld.param.u32 	%r39, [_Z28implicit_gemm_wmma_db_ampereI6__halffLb0EEvPKT_S3_S3_PKlS5_PT0_iiiii_param_9];
	ld.param.u32 	%r40, [_Z28implicit_gemm_wmma_db_ampereI6__halffLb0EEvPKT_S3_S3_PKlS5_PT0_iiiii_param_10];
	cvta.to.global.u64 	%rd1, %rd49;
	cvta.to.global.u64 	%rd2, %rd46;
	mov.u32 	%r41, %ntid.x;
	setp.ne.s32 	%p10, %r41, 32;
	@%p10 bra 	$L__BB2_107;
	mov.u32 	%r1, %tid.x;
	and.b32  	%r2, %r1, 31;
	mov.u32 	%r188, %ctaid.y;
	add.s32 	%r42, %r39, 15;
	shr.s32 	%r43, %r42, 31;
	shr.u32 	%r44, %r43, 28;
	add.s32 	%r45, %r42, %r44;
	shr.s32 	%r4, %r45, 4;
	setp.ge.s32 	%p11, %r188, %r4;
	@%p11 bra 	$L__BB2_107;
	mov.u32 	%r46, %ctaid.x;
	shl.b32 	%r47, %r46, 4;
	and.b32  	%r5, %r1, 15;
	shl.b32 	%r48, %r1, 3;
	and.b32  	%r49, %r48, 120;
	mov.u32 	%r50, _ZZ28implicit_gemm_wmma_db_ampereI6__halffLb0EEvPKT_S3_S3_PKlS5_PT0_iiiiiE9a_row_idx;
	add.s32 	%r6, %r50, %r49;
	cvt.s64.s32 	%rd3, %r36;
	shr.u32 	%r51, %r1, 1;
	and.b32  	%r52, %r51, 8;
	cvt.u64.u32 	%rd4, %r52;
	or.b32  	%r7, %r52, 7;
	setp.ge.s32 	%p1, %r7, %r37;
	and.b32  	%r53, %r1, 16;
	shl.b32 	%r54, %r1, 5;
	and.b32  	%r55, %r54, 480;
	or.b32  	%r56, %r55, %r53;
	mov.u32 	%r57, _ZZ28implicit_gemm_wmma_db_ampereI6__halffLb0EEvPKT_S3_S3_PKlS5_PT0_iiiiiE5Asmem;
	add.s32 	%r8, %r57, %r56;
	or.b32  	%r58, %r52, %r47;
	setp.lt.s32 	%p12, %r5, %r37;
	setp.lt.s32 	%p13, %r58, %r38;
	cvt.s64.s32 	%rd5, %r38;
	mul.wide.u32 	%rd50, %r38, %r5;
	cvt.u64.u32 	%rd6, %r58;
	add.s64 	%rd51, %rd50, %rd6;
	shl.b64 	%rd52, %rd51, 1;
	add.s64 	%rd53, %rd45, %rd52;
	setp.ge.s32 	%p14, %r5, %r37;
	add.s32 	%r9, %r58, 7;
	setp.ge.s32 	%p15, %r9, %r38;
	or.pred  	%p2, %p14, %p15;
	mov.u32 	%r60, _ZZ28implicit_gemm_wmma_db_ampereI6__halffLb0EEvPKT_S3_S3_PKlS5_PT0_iiiiiE5Bsmem;
	add.s32 	%r10, %r60, %r56;
	cvt.u64.u32 	%rd7, %r37;
	cvt.s64.s32 	%rd8, %r40;
	shl.b32 	%r61, %r1, 2;
	and.b32  	%r62, %r61, 12;
	add.s32 	%r63, %r37, -1;
	shr.u32 	%r64, %r63, 4;
	add.s32 	%r65, %r64, 1;
	selp.b64 	%rd54, %rd53, 0, %p13;
	selp.b64 	%rd10, %rd54, 0, %p12;
	and.b32  	%r11, %r65, 536870910;
	add.s32 	%r12, %r8, 512;
	add.s32 	%r13, %r10, 512;
	and.b32  	%r14, %r63, 16;
	shr.u32 	%r15, %r2, 2;
	or.b32  	%r66, %r62, %r47;
	shl.b32 	%r67, %r15, 6;
	shl.b32 	%r68, %r1, 4;
	and.b32  	%r69, %r68, 48;
	or.b32  	%r70, %r67, %r69;
	mov.u32 	%r71, _ZZ28implicit_gemm_wmma_db_ampereI6__halffLb0EEvPKT_S3_S3_PKlS5_PT0_iiiiiE7OutTile;
	add.s32 	%r16, %r71, %r70;
	or.b32  	%r17, %r66, 3;
	cvt.u64.u32 	%rd11, %r66;
	or.b32  	%r18, %r66, 1;
	or.b32  	%r19, %r66, 2;
	or.b32  	%r72, %r2, 32;
	shr.u32 	%r20, %r72, 2;
	shl.b32 	%r73, %r20, 6;
	or.b32  	%r74, %r73, %r69;
	add.s32 	%r21, %r71, %r74;
$L__BB2_3:
	setp.gt.u32 	%p16, %r2, 15;
	@%p16 bra 	$L__BB2_9;
	shl.b32 	%r75, %r188, 4;
	add.s32 	%r23, %r75, %r2;
	setp.ge.s32 	%p17, %r23, %r39;
	mov.b64 	%rd133, -1;
	@%p17 bra 	$L__BB2_6;
	ld.param.u64 	%rd131, [_Z28implicit_gemm_wmma_db_ampereI6__halffLb0EEvPKT_S3_S3_PKlS5_PT0_iiiii_param_3];
	cvta.to.global.u64 	%rd56, %rd131;
	mul.wide.u32 	%rd57, %r23, 8;
	add.s64 	%rd58, %rd56, %rd57;
	ld.global.nc.u64 	%rd133, [%rd58];
$L__BB2_6:
	setp.ge.s32 	%p18, %r23, %r39;
	shl.b32 	%r76, %r2, 3;
	mov.u32 	%r77, _ZZ28implicit_gemm_wmma_db_ampereI6__halffLb0EEvPKT_S3_S3_PKlS5_PT0_iiiiiE9a_row_idx;
	add.s32 	%r78, %r77, %r76;
	st.shared.u64 	[%r78], %rd133;
	mov.b64 	%rd134, -1;
	@%p18 bra 	$L__BB2_8;
	ld.param.u64 	%rd132, [_Z28implicit_gemm_wmma_db_ampereI6__halffLb0EEvPKT_S3_S3_PKlS5_PT0_iiiii_param_4];
	cvta.to.global.u64 	%rd60, %rd132;
	mul.wide.u32 	%rd61, %r23, 8;
	add.s64 	%rd62, %rd60, %rd61;
	ld.global.nc.u64 	%rd134, [%rd62];
$L__BB2_8:
	mov.u32 	%r80, _ZZ28implicit_gemm_wmma_db_ampereI6__halffLb0EEvPKT_S3_S3_PKlS5_PT0_iiiiiE9d_row_idx;
	add.s32 	%r81, %r80, %r76;
	st.shared.u64 	[%r81], %rd134;
$L__BB2_9:
	bar.sync 	0;
	ld.shared.u64 	%rd16, [%r6];
	setp.lt.s64 	%p20, %rd16, 0;
	setp.ge.s64 	%p21, %rd16, %rd3;
	mov.pred 	%p110, -1;
	mov.b64 	%rd135, 0;
	or.pred  	%p22, %p20, %p21;
	@%p22 bra 	$L__BB2_11;
	cvt.s64.s32 	%rd64, %r37;
	mad.lo.s64 	%rd65, %rd16, %rd64, %rd4;
	shl.b64 	%rd66, %rd65, 1;
	add.s64 	%rd135, %rd44, %rd66;
	mov.pred 	%p110, %p1;
$L__BB2_11:
	@%p110 bra 	$L__BB2_13;
	// begin inline asm
	cp.async.cg.shared.global [%r8], [%rd135], 16;

	// end inline asm
	bra.uni 	$L__BB2_14;
$L__BB2_13:
	mov.b32 	%r83, 0;
	st.shared.v4.u32 	[%r8], {%r83, %r83, %r83, %r83};
$L__BB2_14:
	@%p2 bra 	$L__BB2_16;
	// begin inline asm
	cp.async.cg.shared.global [%r10], [%rd10], 16;

	// end inline asm
	bra.uni 	$L__BB2_17;
$L__BB2_16:
	mov.b32 	%r85, 0;
	st.shared.v4.u32 	[%r10], {%r85, %r85, %r85, %r85};
$L__BB2_17:
	setp.lt.s32 	%p23, %r37, 1;
	// begin inline asm
	cp.async.commit_group;

	// end inline asm
	// begin inline asm
	cp.async.wait_group 0;

	// end inline asm
	bar.sync 	0;
	mov.f32 	%f133, 0f00000000;
	mov.f32 	%f134, %f133;
	mov.f32 	%f135, %f133;
	mov.f32 	%f136, %f133;
	mov.f32 	%f137, %f133;
	mov.f32 	%f138, %f133;
	mov.f32 	%f139, %f133;
	mov.f32 	%f140, %f133;
	@%p23 bra 	$L__BB2_66;
	setp.lt.u32 	%p24, %r37, 17;
	mov.b32 	%r191, 16;
	mov.f32 	%f133, 0f00000000;
	@%p24 bra 	$L__BB2_50;
	mov.b32 	%r189, 0;
	mov.f32 	%f133, 0f00000000;
	mov.f32 	%f134, %f133;
	mov.f32 	%f135, %f133;
	mov.f32 	%f136, %f133;
	mov.f32 	%f137, %f133;
	mov.f32 	%f138, %f133;
	mov.f32 	%f139, %f133;
	mov.f32 	%f140, %f133;
	mov.u32 	%r190, %r189;
$L__BB2_20:
	mov.u32 	%r24, %r189;
	add.s32 	%r26, %r24, 16;
	setp.ge.s32 	%p25, %r26, %r37;
	@%p25 bra 	$L__BB2_32;
	ld.shared.u64 	%rd19, [%r6];
	setp.lt.s64 	%p27, %rd19, 0;
	setp.ge.s64 	%p28, %rd19, %rd3;
	mov.pred 	%p111, -1;
	mov.b64 	%rd136, 0;
	or.pred  	%p29, %p27, %p28;
	@%p29 bra 	$L__BB2_23;
	cvt.u64.u32 	%rd70, %r24;
	add.s64 	%rd71, %rd70, %rd4;
	mad.lo.s64 	%rd72, %rd19, %rd7, %rd71;
	shl.b64 	%rd73, %rd72, 1;
	add.s64 	%rd74, %rd44, %rd73;
	add.s64 	%rd136, %rd74, 32;
	add.s32 	%r88, %r7, %r26;
	setp.ge.s32 	%p111, %r88, %r37;
$L__BB2_23:
	@%p111 bra 	$L__BB2_25;
	// begin inline asm
	cp.async.cg.shared.global [%r12], [%rd136], 16;

	// end inline asm
	bra.uni 	$L__BB2_26;
$L__BB2_25:
	mov.b32 	%r90, 0;
	st.shared.v4.u32 	[%r12], {%r90, %r90, %r90, %r90};
$L__BB2_26:
	cvt.u32.u64 	%r91, %rd6;
	setp.ge.s32 	%p30, %r91, %r38;
	add.s32 	%r27, %r26, %r5;
	setp.ge.s32 	%p31, %r27, %r37;
	mov.b64 	%rd137, 0;
	or.pred  	%p32, %p31, %p30;
	@%p32 bra 	$L__BB2_28;
	cvt.u64.u32 	%rd78, %r27;
	mad.lo.s64 	%rd79, %rd78, %rd5, %rd6;
	shl.b64 	%rd80, %rd79, 1;
	add.s64 	%rd137, %rd45, %rd80;
$L__BB2_28:
	setp.ge.s32 	%p33, %r9, %r38;
	or.pred  	%p35, %p31, %p33;
	@%p35 bra 	$L__BB2_30;
	// begin inline asm
	cp.async.cg.shared.global [%r13], [%rd137], 16;

	// end inline asm
	bra.uni 	$L__BB2_31;
$L__BB2_30:
	mov.b32 	%r93, 0;
	st.shared.v4.u32 	[%r13], {%r93, %r93, %r93, %r93};
$L__BB2_31:
	// begin inline asm
	cp.async.commit_group;

	// end inline asm
$L__BB2_32:
	setp.ge.s32 	%p36, %r26, %r37;
	mov.u32 	%r94, _ZZ28implicit_gemm_wmma_db_ampereI6__halffLb0EEvPKT_S3_S3_PKlS5_PT0_iiiiiE5Asmem;
	mov.b32 	%r95, 16;
	wmma.load.a.sync.aligned.row.m16n16k16.shared.f16 	{%r96, %r97, %r98, %r99, %r100, %r101, %r102, %r103}, [%r94], %r95;
	mov.u32 	%r104, _ZZ28implicit_gemm_wmma_db_ampereI6__halffLb0EEvPKT_S3_S3_PKlS5_PT0_iiiiiE5Bsmem;
	wmma.load.b.sync.aligned.row.m16n16k16.shared.f16 	{%r105, %r106, %r107, %r108, %r109, %r110, %r111, %r112}, [%r104], %r95;
	wmma.mma.sync.aligned.row.row.m16n16k16.f32.f32 {%f9, %f10, %f11, %f12, %f13, %f14, %f15, %f16}, {%r96, %r97, %r98, %r99, %r100, %r101, %r102, %r103}, {%r105, %r106, %r107, %r108, %r109, %r110, %r111, %r112}, {%f140, %f139, %f138, %f137, %f136, %f135, %f134, %f133};
	@%p36 bra 	$L__BB2_34;
	// begin inline asm
	cp.async.wait_group 0;

	// end inline asm
$L__BB2_34:
	bar.sync 	0;
	add.s32 	%r189, %r24, 32;
	setp.ge.s32 	%p37, %r189, %r37;
	@%p37 bra 	$L__BB2_46;
	ld.shared.u64 	%rd24, [%r6];
	setp.lt.s64 	%p39, %rd24, 0;
	setp.ge.s64 	%p40, %rd24, %rd3;
	mov.pred 	%p112, -1;
	mov.b64 	%rd138, 0;
	or.pred  	%p41, %p39, %p40;
	@%p41 bra 	$L__BB2_37;
	cvt.u32.u64 	%r113, %rd4;
	add.s32 	%r114, %r24, %r113;
	cvt.u64.u32 	%rd83, %r114;
	mad.lo.s64 	%rd84, %rd24, %rd7, %rd83;
	shl.b64 	%rd85, %rd84, 1;
	add.s64 	%rd86, %rd44, %rd85;
	add.s64 	%rd138, %rd86, 64;
	add.s32 	%r115, %r7, %r189;
	setp.ge.s32 	%p112, %r115, %r37;
$L__BB2_37:
	@%p112 bra 	$L__BB2_39;
	// begin inline asm
	cp.async.cg.shared.global [%r8], [%rd138], 16;

	// end inline asm
	bra.uni 	$L__BB2_40;
$L__BB2_39:
	mov.b32 	%r117, 0;
	st.shared.v4.u32 	[%r8], {%r117, %r117, %r117, %r117};
$L__BB2_40:
	cvt.u32.u64 	%r118, %rd6;
	setp.ge.s32 	%p42, %r118, %r38;
	add.s32 	%r29, %r189, %r5;
	setp.ge.s32 	%p43, %r29, %r37;
	mov.b64 	%rd139, 0;
	or.pred  	%p44, %p43, %p42;
	@%p44 bra 	$L__BB2_42;
	cvt.u64.u32 	%rd90, %r29;
	mad.lo.s64 	%rd91, %rd90, %rd5, %rd6;
	shl.b64 	%rd92, %rd91, 1;
	add.s64 	%rd139, %rd45, %rd92;
$L__BB2_42:
	setp.ge.s32 	%p45, %r9, %r38;
	or.pred  	%p47, %p43, %p45;
	@%p47 bra 	$L__BB2_44;
	// begin inline asm
	cp.async.cg.shared.global [%r10], [%rd139], 16;

	// end inline asm
	bra.uni 	$L__BB2_45;
$L__BB2_44:
	mov.b32 	%r120, 0;
	st.shared.v4.u32 	[%r10], {%r120, %r120, %r120, %r120};
$L__BB2_45:
	// begin inline asm
	cp.async.commit_group;

	// end inline asm
$L__BB2_46:
	setp.ge.s32 	%p48, %r189, %r37;
	mov.u32 	%r121, _ZZ28implicit_gemm_wmma_db_ampereI6__halffLb0EEvPKT_S3_S3_PKlS5_PT0_iiiiiE5Asmem;
	add.s32 	%r122, %r121, 512;
	mov.b32 	%r123, 16;
	wmma.load.a.sync.aligned.row.m16n16k16.shared.f16 	{%r124, %r125, %r126, %r127, %r128, %r129, %r130, %r131}, [%r122], %r123;
	mov.u32 	%r132, _ZZ28implicit_gemm_wmma_db_ampereI6__halffLb0EEvPKT_S3_S3_PKlS5_PT0_iiiiiE5Bsmem;
	add.s32 	%r133, %r132, 512;
	wmma.load.b.sync.aligned.row.m16n16k16.shared.f16 	{%r134, %r135, %r136, %r137, %r138, %r139, %r140, %r141}, [%r133], %r123;
	wmma.mma.sync.aligned.row.row.m16n16k16.f32.f32 {%f140, %f139, %f138, %f137, %f136, %f135, %f134, %f133}, {%r124, %r125, %r126, %r127, %r128, %r129, %r130, %r131}, {%r134, %r135, %r136, %r137, %r138, %r139, %r140, %r141}, {%f9, %f10, %f11, %f12, %f13, %f14, %f15, %f16};
	@%p48 bra 	$L__BB2_48;
	// begin inline asm
	cp.async.wait_group 0;

	// end inline asm
$L__BB2_48:
	bar.sync 	0;
	add.s32 	%r190, %r190, 2;
	setp.ne.s32 	%p49, %r190, %r11;
	@%p49 bra 	$L__BB2_20;
	add.s32 	%r191, %r24, 48;
$L__BB2_50:
	setp.ne.s32 	%p50, %r14, 0;
	@%p50 bra 	$L__BB2_66;
	setp.ge.s32 	%p51, %r191, %r37;
	@%p51 bra 	$L__BB2_63;
	ld.shared.u64 	%rd29, [%r6];
	setp.lt.s64 	%p53, %rd29, 0;
	setp.ge.s64 	%p54, %rd29, %rd3;
	mov.pred 	%p113, -1;
	mov.b64 	%rd140, 0;
	or.pred  	%p55, %p53, %p54;
	@%p55 bra 	$L__BB2_54;
	cvt.u32.u64 	%r142, %rd4;
	add.s32 	%r143, %r191, %r142;
	cvt.u64.u32 	%rd95, %r143;
	mad.lo.s64 	%rd96, %rd29, %rd7, %rd95;
	shl.b64 	%rd97, %rd96, 1;
	add.s64 	%rd140, %rd44, %rd97;
	add.s32 	%r144, %r143, 7;
	setp.ge.s32 	%p113, %r144, %r37;
$L__BB2_54:
	@%p113 bra 	$L__BB2_56;
	// begin inline asm
	cp.async.cg.shared.global [%r12], [%rd140], 16;

	// end inline asm
	bra.uni 	$L__BB2_57;
$L__BB2_56:
	mov.b32 	%r146, 0;
	st.shared.v4.u32 	[%r12], {%r146, %r146, %r146, %r146};
$L__BB2_57:
	cvt.u32.u64 	%r147, %rd6;
	setp.ge.s32 	%p56, %r147, %r38;
	add.s32 	%r33, %r191, %r5;
	setp.ge.s32 	%p57, %r33, %r37;
	mov.b64 	%rd141, 0;
	or.pred  	%p58, %p57, %p56;
	@%p58 bra 	$L__BB2_59;
	cvt.u64.u32 	%rd101, %r33;
	mad.lo.s64 	%rd102, %rd101, %rd5, %rd6;
	shl.b64 	%rd103, %rd102, 1;
	add.s64 	%rd141, %rd45, %rd103;
$L__BB2_59:
	setp.ge.s32 	%p59, %r9, %r38;
	setp.ge.s32 	%p60, %r33, %r37;
	or.pred  	%p61, %p60, %p59;
	@%p61 bra 	$L__BB2_61;
	// begin inline asm
	cp.async.cg.shared.global [%r13], [%rd141], 16;

	// end inline asm
	bra.uni 	$L__BB2_62;
$L__BB2_61:
	mov.b32 	%r149, 0;
	st.shared.v4.u32 	[%r13], {%r149, %r149, %r149, %r149};
$L__BB2_62:
	// begin inline asm
	cp.async.commit_group;

	// end inline asm
$L__BB2_63:
	setp.ge.s32 	%p62, %r191, %r37;
	mov.u32 	%r150, _ZZ28implicit_gemm_wmma_db_ampereI6__halffLb0EEvPKT_S3_S3_PKlS5_PT0_iiiiiE5Asmem;
	mov.b32 	%r151, 16;
	wmma.load.a.sync.aligned.row.m16n16k16.shared.f16 	{%r152, %r153, %r154, %r155, %r156, %r157, %r158, %r159}, [%r150], %r151;
	mov.u32 	%r160, _ZZ28implicit_gemm_wmma_db_ampereI6__halffLb0EEvPKT_S3_S3_PKlS5_PT0_iiiiiE5Bsmem;
	wmma.load.b.sync.aligned.row.m16n16k16.shared.f16 	{%r161, %r162, %r163, %r164, %r165, %r166, %r167, %r168}, [%r160], %r151;
	wmma.mma.sync.aligned.row.row.m16n16k16.f32.f32 {%f140, %f139, %f138, %f137, %f136, %f135, %f134, %f133}, {%r152, %r153, %r154, %r155, %r156, %r157, %r158, %r159}, {%r161, %r162, %r163, %r164, %r165, %r166, %r167, %r168}, {%f140, %f139, %f138, %f137, %f136, %f135, %f134, %f133};
	@%p62 bra 	$L__BB2_65;
	// begin inline asm
	cp.async.wait_group 0;

	// end inline asm
$L__BB2_65:
	bar.sync 	0;
$L__BB2_66:
	mov.u32 	%r169, _ZZ28implicit_gemm_wmma_db_ampereI6__halffLb0EEvPKT_S3_S3_PKlS5_PT0_iiiiiE7OutTile;
	mov.b32 	%r170, 16;
	wmma.store.d.sync.aligned.row.m16n16k16.shared.f32 	[%r169], {%f140, %f139, %f138, %f137, %f136, %f135, %f134, %f133}, %r170;
	bar.sync 	0;
	shl.b32 	%r34, %r188, 4;
	or.b32  	%r171, %r34, %r15;
	shl.b32 	%r172, %r15, 3;
	mov.u32 	%r173, _ZZ28implicit_gemm_wmma_db_ampereI6__halffLb0EEvPKT_S3_S3_PKlS5_PT0_iiiiiE9a_row_idx;
	add.s32 	%r174, %r173, %r172;
	ld.shared.u64 	%rd34, [%r174];
	mov.u32 	%r175, _ZZ28implicit_gemm_wmma_db_ampereI6__halffLb0EEvPKT_S3_S3_PKlS5_PT0_iiiiiE9d_row_idx;
	add.s32 	%r176, %r175, %r172;
	ld.shared.u64 	%rd35, [%r176];
	setp.ge.s32 	%p63, %r171, %r39;
	setp.lt.s64 	%p64, %rd34, 0;
	setp.ge.s64 	%p65, %rd34, %rd3;
	or.pred  	%p66, %p64, %p65;
	or.pred  	%p68, %p63, %p66;
	setp.lt.s64 	%p69, %rd35, 0;
	setp.ge.s64 	%p70, %rd35, %rd8;
	or.pred  	%p71, %p69, %p70;
	or.pred  	%p73, %p68, %p71;
	@%p73 bra 	$L__BB2_86;
	setp.eq.s64 	%p74, %rd46, 0;
	ld.shared.f32 	%f143, [%r16];
	ld.shared.f32 	%f144, [%r16+4];
	ld.shared.f32 	%f145, [%r16+8];
	ld.shared.f32 	%f146, [%r16+12];
	@%p74 bra 	$L__BB2_76;
	setp.ge.s32 	%p75, %r17, %r38;
	@%p75 bra 	$L__BB2_70;
	mad.lo.s64 	%rd107, %rd34, %rd5, %rd11;
	shl.b64 	%rd108, %rd107, 1;
	add.s64 	%rd109, %rd2, %rd108;
	ld.global.nc.u16 	%rs4, [%rd109];
	// begin inline asm
	{  cvt.f32.f16 %f98, %rs4;}

	// end inline asm
	add.f32 	%f143, %f143, %f98;
	ld.global.nc.u16 	%rs5, [%rd109+2];
	// begin inline asm
	{  cvt.f32.f16 %f99, %rs5;}

	// end inline asm
	add.f32 	%f144, %f144, %f99;
	ld.global.nc.u16 	%rs6, [%rd109+4];
	// begin inline asm
	{  cvt.f32.f16 %f100, %rs6;}

	// end inline asm
	add.f32 	%f145, %f145, %f100;
	ld.global.nc.u16 	%rs7, [%rd109+6];
	// begin inline asm
	{  cvt.f32.f16 %f101, %rs7;}

	// end inline asm
	add.f32 	%f146, %f146, %f101;
	bra.uni 	$L__BB2_76;
$L__BB2_70:
	cvt.u32.u64 	%r177, %rd11;
	setp.ge.s32 	%p76, %r177, %r38;
	mad.lo.s64 	%rd105, %rd34, %rd5, %rd11;
	shl.b64 	%rd106, %rd105, 1;
	add.s64 	%rd36, %rd2, %rd106;
	@%p76 bra 	$L__BB2_72;
	ld.global.nc.u16 	%rs1, [%rd36];
	// begin inline asm
	{  cvt.f32.f16 %f95, %rs1;}

	// end inline asm
	add.f32 	%f143, %f143, %f95;
$L__BB2_72:
	setp.ge.s32 	%p77, %r18, %r38;
	@%p77 bra 	$L__BB2_74;
	ld.global.nc.u16 	%rs2, [%rd36+2];
	// begin inline asm
	{  cvt.f32.f16 %f96, %rs2;}

	// end inline asm
	add.f32 	%f144, %f144, %f96;
$L__BB2_74:
	setp.ge.s32 	%p78, %r19, %r38;
	@%p78 bra 	$L__BB2_76;
	ld.global.nc.u16 	%rs3, [%rd36+4];
	// begin inline asm
	{  cvt.f32.f16 %f97, %rs3;}

	// end inline asm
	add.f32 	%f145, %f145, %f97;
$L__BB2_76:
	setp.ge.s32 	%p79, %r17, %r38;
	mad.lo.s64 	%rd110, %rd35, %rd5, %rd11;
	shl.b64 	%rd111, %rd110, 2;
	add.s64 	%rd112, %rd49, %rd111;
	and.b64  	%rd113, %rd112, 15;
	setp.ne.s64 	%p80, %rd113, 0;
	or.pred  	%p81, %p79, %p80;
	@%p81 bra 	$L__BB2_78;
	add.s64 	%rd117, %rd1, %rd111;
	st.global.v4.f32 	[%rd117], {%f143, %f144, %f145, %f146};
	bra.uni 	$L__BB2_86;
$L__BB2_78:
	cvt.u32.u64 	%r178, %rd11;
	setp.ge.s32 	%p82, %r178, %r38;
	add.s64 	%rd38, %rd1, %rd111;
	@%p82 bra 	$L__BB2_80;
	st.global.f32 	[%rd38], %f143;
$L__BB2_80:
	setp.ge.s32 	%p83, %r18, %r38;
	@%p83 bra 	$L__BB2_82;
	st.global.f32 	[%rd38+4], %f144;
$L__BB2_82:
	setp.ge.s32 	%p84, %r19, %r38;
	@%p84 bra 	$L__BB2_84;
	st.global.f32 	[%rd38+8], %f145;
$L__BB2_84:
	setp.ge.s32 	%p85, %r17, %r38;
	@%p85 bra 	$L__BB2_86;
	st.global.f32 	[%rd38+12], %f146;
$L__BB2_86:
	add.s32 	%r179, %r34, %r20;
	shl.b32 	%r180, %r20, 3;
	add.s32 	%r182, %r173, %r180;
	ld.shared.u64 	%rd39, [%r182];
	add.s32 	%r184, %r175, %r180;
	ld.shared.u64 	%rd40, [%r184];
	setp.ge.s32 	%p86, %r179, %r39;
	setp.lt.s64 	%p87, %rd39, 0;
	setp.ge.s64 	%p88, %rd39, %rd3;
	or.pred  	%p89, %p87, %p88;
	or.pred  	%p91, %p86, %p89;
	setp.lt.s64 	%p92, %rd40, 0;
	setp.ge.s64 	%p93, %rd40, %rd8;
	or.pred  	%p94, %p92, %p93;
	or.pred  	%p96, %p91, %p94;
	@%p96 bra 	$L__BB2_106;
	setp.eq.s64 	%p97, %rd46, 0;
	ld.shared.f32 	%f149, [%r21];
	ld.shared.f32 	%f150, [%r21+4];
	ld.shared.f32 	%f151, [%r21+8];
	ld.shared.f32 	%f152, [%r21+12];
	@%p97 bra 	$L__BB2_96;
	setp.lt.s32 	%p98, %r17, %r38;
	@%p98 bra 	$L__BB2_95;
	cvt.u32.u64 	%r185, %rd11;
	setp.ge.s32 	%p99, %r185, %r38;
	mad.lo.s64 	%rd118, %rd39, %rd5, %rd11;
	shl.b64 	%rd119, %rd118, 1;
	add.s64 	%rd41, %rd2, %rd119;
	@%p99 bra 	$L__BB2_91;
	ld.global.nc.u16 	%rs8, [%rd41];
	// begin inline asm
	{  cvt.f32.f16 %f102, %rs8;}

	// end inline asm
	add.f32 	%f149, %f149, %f102;
$L__BB2_91:
	setp.ge.s32 	%p100, %r18, %r38;
	@%p100 bra 	$L__BB2_93;
	ld.global.nc.u16 	%rs9, [%rd41+2];
	// begin inline asm
	{  cvt.f32.f16 %f103, %rs9;}

	// end inline asm
	add.f32 	%f150, %f150, %f103;
$L__BB2_93:
	setp.ge.s32 	%p101, %r19, %r38;
	@%p101 bra 	$L__BB2_96;
	ld.global.nc.u16 	%rs10, [%rd41+4];
	// begin inline asm
	{  cvt.f32.f16 %f104, %rs10;}

	// end inline asm
	add.f32 	%f151, %f151, %f104;
	bra.uni 	$L__BB2_96;
$L__BB2_95:
	mad.lo.s64 	%rd120, %rd39, %rd5, %rd11;
	shl.b64 	%rd121, %rd120, 1;
	add.s64 	%rd122, %rd2, %rd121;
	ld.global.nc.u16 	%rs11, [%rd122];
	// begin inline asm
	{  cvt.f32.f16 %f105, %rs11;}

	// end inline asm
	add.f32 	%f149, %f149, %f105;
	ld.global.nc.u16 	%rs12, [%rd122+2];
	// begin inline asm
	{  cvt.f32.f16 %f106, %rs12;}

	// end inline asm
	add.f32 	%f150, %f150, %f106;
	ld.global.nc.u16 	%rs13, [%rd122+4];
	// begin inline asm
	{  cvt.f32.f16 %f107, %rs13;}

	// end inline asm
	add.f32 	%f151, %f151, %f107;
	ld.global.nc.u16 	%rs14, [%rd122+6];
	// begin inline asm
	{  cvt.f32.f16 %f108, %rs14;}

	// end inline asm
	add.f32 	%f152, %f152, %f108;
$L__BB2_96:
	setp.lt.s32 	%p102, %r17, %r38;
	mad.lo.s64 	%rd123, %rd40, %rd5, %rd11;
	shl.b64 	%rd124, %rd123, 2;
	add.s64 	%rd125, %rd49, %rd124;
	and.b64  	%rd126, %rd125, 15;
	setp.eq.s64 	%p103, %rd126, 0;
	and.pred  	%p104, %p102, %p103;
	@%p104 bra 	$L__BB2_105;
	cvt.u32.u64 	%r186, %rd11;
	setp.ge.s32 	%p105, %r186, %r38;
	add.s64 	%rd43, %rd1, %rd124;
	@%p105 bra 	$L__BB2_99;
	st.global.f32 	[%rd43], %f149;
$L__BB2_99:
	setp.ge.s32 	%p106, %r18, %r38;
	@%p106 bra 	$L__BB2_101;
	st.global.f32 	[%rd43+4], %f150;
$L__BB2_101:
	setp.ge.s32 	%p107, %r19, %r38;
	@%p107 bra 	$L__BB2_103;
	st.global.f32 	[%rd43+8], %f151;
$L__BB2_103:
	setp.ge.s32 	%p108, %r17, %r38;
	@%p108 bra 	$L__BB2_106;
	st.global.f32 	[%rd43+12], %f152;
	bra.uni 	$L__BB2_106;
$L__BB2_105:
	add.s64 	%rd130, %rd1, %rd124;
	st.global.v4.f32 	[%rd130], {%f149, %f150, %f151, %f152};
$L__BB2_106:
	mov.u32 	%r187, %nctaid.y;
	add.s32 	%r188, %r188, %r187;
	setp.lt.s32 	%p109, %r188, %r4;
	@%p109 bra 	$L__BB2_3;
$L__BB2_107:
	ret;

}
	// .globl	_Z28implicit_gemm_wmma_db_ampereI6__halfS0_Lb0EEvPKT_S3_S3_PKlS5_PT0_iiiii
.visible .entry _Z28implicit_gemm_wmma_db_ampereI6__halfS0_Lb0EEvPKT_S3_S3_PKlS5_PT0_iiiii(
	.param .u64 .ptr .align 1 _Z28implicit_gemm_wmma_db_ampereI6__halfS0_Lb0EEvPKT_S3_S3_PKlS5_PT0_iiiii_param_0,
	.param .u64 .ptr .align 1 _Z28implicit_gemm_wmma_db_ampereI6__halfS0_Lb0EEvPKT_S3_S3_PKlS5_PT0_iiiii_param_1,
	.param .u64 .ptr .align 1 _Z28implicit_gemm_wmma_db_ampereI6__halfS0_Lb0EEvPKT_S3_S3_PKlS5_PT0_iiiii_param_2,
	.param .u64 .ptr .align 1 _Z28implicit_gemm_wmma_db_ampereI6__halfS0_Lb0EEvPKT_S3_S3_PKlS5_PT0_iiiii_param_3,
	.param .u64 .ptr .align 1 _Z28implicit_gemm_wmma_db_ampereI6__halfS0_Lb0EEvPKT_S3_S3_PKlS5_PT0_iiiii_param_4,
	.param .u64 .ptr .align 1 _Z28implicit_gemm_wmma_db_ampereI6__halfS0_Lb0EEvPKT_S3_S3_PKlS5_PT0_iiiii_param_5,
	.param .u32 _Z28implicit_gemm_wmma_db_ampereI6__halfS0_Lb0EEvPKT_S3_S3_PKlS5_PT0_iiiii_param_6,
	.param .u32 _Z28implicit_gemm_wmma_db_ampereI6__halfS0_Lb0EEvPKT_S3_S3_PKlS5_PT0_iiiii_param_7,
	.param .u32 _Z28implicit_gemm_wmma_db_ampereI6__halfS0_Lb0EEvPKT_S3_S3_PKlS5_PT0_iiiii_param_8,
	.param .u32 _Z28implicit_gemm_wmma_db_ampereI6__halfS0_Lb0EEvPKT_S3_S3_PKlS5_PT0_iiiii_param_9,
	.param .u32 _Z28implicit_gemm_wmma_db_ampereI6__halfS0_Lb0EEvPKT_S3_S3_PKlS5_PT0_iiiii_param_10
)
{
	.reg .pred 	%p<98>;
	.reg .b16 	%rs<54>;
	.reg .b32 	%r<198>;
	.reg .b32 	%f<153>;
	.reg .b64 	%rd<126>;
	// demoted variable
	.shared .align 8 .b8 _ZZ28implicit_gemm_wmma_db_ampereI6__halfS0_Lb0EEvPKT_S3_S3_PKlS5_PT0_iiiiiE9a_row_idx[128];
	// demoted variable
	.shared .align 8 .b8 _ZZ28implicit_gemm_wmma_db_ampereI6__halfS0_Lb0EEvPKT_S3_S3_PKlS5_PT0_iiiiiE9d_row_idx[128];
	// demoted variable
	.shared .align 16 .b8 _ZZ28implicit_gemm_wmma_db_ampereI6__halfS0_Lb0EEvPKT_S3_S3_PKlS5_PT0_iiiiiE5Asmem[1024];
	// demoted variable
	.shared .align 16 .b8 _ZZ28implicit_gemm_wmma_db_ampereI6__halfS0_Lb0EEvPKT_S3_S3_PKlS5_PT0_iiiiiE5Bsmem[1024];
	// demoted variable
	.shared .align 4 .b8 _ZZ28implicit_gemm_wmma_db_ampereI6__halfS0_Lb0EEvPKT_S3_S3_PKlS5_PT0_iiiiiE7OutTile[1024];
	ld.param.u64 	%rd40, [_Z28implicit_gemm_wmma_db_ampereI6__halfS0_Lb0EEvPKT_S3_S3_PKlS5_PT0_iiiii_param_0];
	ld.param.u64 	%rd41, [_Z28implicit_gemm_wmma_db_ampereI6__halfS0_Lb0EEvPKT_S3_S3_PKlS5_PT0_iiiii_param_1];
	ld.param.u64 	%rd42, [_Z28implicit_gemm_wmma_db_ampereI6__halfS0_Lb0EEvPKT_S3_S3_PKlS5_PT0_iiiii_param_2];
	ld.param.u64 	%rd45, [_Z28implicit_gemm_wmma_db_ampereI6__halfS0_Lb0EEvPKT_S3_S3_PKlS5_PT0_iiiii_param_5];
	ld.param.u32 	%r49, [_Z28implicit_gemm_wmma_db_ampereI6__halfS0_Lb0EEvPKT_S3_S3_PKlS5_PT0_iiiii_param_6];
	ld.param.u32 	%r50, [_Z28implicit_gemm_wmma_db_ampereI6__halfS0_Lb0EEvPKT_S3_S3_PKlS5_PT0_iiiii_param_7];
	ld.param.u32 	%r51, [_Z28implicit_gemm_wmma_db_ampereI6__halfS0_Lb0EEvPKT_S3_S3_PKlS5_PT0_iiiii_param_8];
	ld.param.u32 	%r52, [_Z28implicit_gemm_wmma_db_ampereI6__halfS0_Lb0EEvPKT_S3_S3_PKlS5_PT0_iiiii_param_9];
	cvta.to.global.u64 	%rd1, %rd45;
	cvta.to.global.u64 	%rd2, %rd42;
	mov.u32 	%r54, %ntid.x;
	setp.ne.s32 	%p10, %r54, 32;
	@%p10 bra 	$L__BB3_92;
	mov.u32 	%r1, %tid.x;
	and.b32  	%r2, %r1, 31;
	mov.u32 	%r190, %ctaid.y;
	add.s32 	%r55, %r52, 15;
	shr.s32 	%r56, %r55, 31;
	shr.u32 	%r57, %r56, 28;
	add.s32 	%r58, %r55, %r57;
	shr.s32 	%r4, %r58, 4;
	setp.ge.s32 	%p11, %r190, %r4;
	@%p11 bra 	$L__BB3_92;
	mov.u32 	%r59, %ctaid.x;
	shl.b32 	%r60, %r59, 4;
	and.b32  	%r5, %r1, 15;
	shl.b32 	%r61, %r1, 3;
	and.b32  	%r62, %r61, 120;
	mov.u32 	%r63, _ZZ28implicit_gemm_wmma_db_ampereI6__halfS0_Lb0EEvPKT_S3_S3_PKlS5_PT0_iiiiiE9a_row_idx;
	add.s32 	%r6, %r63, %r62;
	cvt.s64.s32 	%rd3, %r49;
	shr.u32 	%r64, %r1, 1;
	and.b32  	%r65, %r64, 8;
	cvt.u64.u32 	%rd4, %r65;
	or.b32  	%r7, %r65, 7;
	setp.ge.s32 	%p1, %r7, %r50;
	and.b32  	%r66, %r1, 16;
	shl.b32 	%r67, %r1, 5;
	and.b32  	%r68, %r67, 480;
	or.b32  	%r69, %r68, %r66;
	mov.u32 	%r70, _ZZ28implicit_gemm_wmma_db_ampereI6__halfS0_Lb0EEvPKT_S3_S3_PKlS5_PT0_iiiiiE5Asmem;
	add.s32 	%r8, %r70, %r69;
	or.b32  	%r71, %r65, %r60;
	setp.lt.s32 	%p12, %r5, %r50;
	setp.lt.s32 	%p13, %r71, %r51;
	cvt.s64.s32 	%rd5, %r51;
	mul.wide.u32 	%rd46, %r51, %r5;
	cvt.u64.u32 	%rd6, %r71;
	add.s64 	%rd47, %rd46, %rd6;
	shl.b64 	%rd48, %rd47, 1;
	add.s64 	%rd49, %rd41, %rd48;
	setp.ge.s32 	%p14, %r5, %r50;
	add.s32 	%r9, %r71, 7;
	setp.ge.s32 	%p15, %r9, %r51;
	or.pred  	%p2, %p14, %p15;
	mov.u32 	%r73, _ZZ28implicit_gemm_wmma_db_ampereI6__halfS0_Lb0EEvPKT_S3_S3_PKlS5_PT0_iiiiiE5Bsmem;
	add.s32 	%r10, %r73, %r69;
	cvt.u64.u32 	%rd7, %r50;
	shr.u32 	%r11, %r2, 1;
	and.b32  	%r74, %r61, 8;
	or.b32  	%r75, %r74, %r60;
	or.b32  	%r12, %r75, 7;
	cvt.u64.u32 	%rd9, %r75;
	add.s32 	%r76, %r50, -1;
	shr.u32 	%r77, %r76, 4;
	add.s32 	%r78, %r77, 1;
	selp.b64 	%rd50, %rd49, 0, %p13;
	selp.b64 	%rd10, %rd50, 0, %p12;
	and.b32  	%r13, %r78, 536870910;
	add.s32 	%r14, %r8, 512;
	add.s32 	%r15, %r10, 512;
	and.b32  	%r16, %r76, 16;
	and.b32  	%r79, %r67, 32;
	shl.b32 	%r80, %r11, 6;
	or.b32  	%r81, %r80, %r79;
	mov.u32 	%r82, _ZZ28implicit_gemm_wmma_db_ampereI6__halfS0_Lb0EEvPKT_S3_S3_PKlS5_PT0_iiiiiE7OutTile;
	add.s32 	%r17, %r82, %r81;
	or.b32  	%r18, %r75, 1;
	or.b32  	%r19, %r75, 2;
	or.b32  	%r20, %r75, 3;
	or.b32  	%r21, %r75, 4;
	or.b32  	%r22, %r75, 5;
	or.b32  	%r23, %r75, 6;
$L__BB3_3:
	setp.gt.u32 	%p16, %r2, 15;
	@%p16 bra 	$L__BB3_9;
	shl.b32 	%r83, %r190, 4;
	add.s32 	%r25, %r83, %r2;
	setp.ge.s32 	%p17, %r25, %r52;
	mov.b64 	%rd117, -1;
	@%p17 bra 	$L__BB3_6;
	ld.param.u64 	%rd115, [_Z28implicit_gemm_wmma_db_ampereI6__halfS0_Lb0EEvPKT_S3_S3_PKlS5_PT0_iiiii_param_3];
	cvta.to.global.u64 	%rd52, %rd115;
	mul.wide.u32 	%rd53, %r25, 8;
	add.s64 	%rd54, %rd52, %rd53;
	ld.global.nc.u64 	%rd117, [%rd54];
$L__BB3_6:
	setp.ge.s32 	%p18, %r25, %r52;
	shl.b32 	%r84, %r2, 3;
	mov.u32 	%r85, _ZZ28implicit_gemm_wmma_db_ampereI6__halfS0_Lb0EEvPKT_S3_S3_PKlS5_PT0_iiiiiE9a_row_idx;
	add.s32 	%r86, %r85, %r84;
	st.shared.u64 	[%r86], %rd117;
	mov.b64 	%rd118, -1;
	@%p18 bra 	$L__BB3_8;
	ld.param.u64 	%rd116, [_Z28implicit_gemm_wmma_db_ampereI6__halfS0_Lb0EEvPKT_S3_S3_PKlS5_PT0_iiiii_param_4];
	cvta.to.global.u64 	%rd56, %rd116;
	mul.wide.u32 	%rd57, %r25, 8;
	add.s64 	%rd58, %rd56, %rd57;
	ld.global.nc.u64 	%rd118, [%rd58];
$L__BB3_8:
	mov.u32 	%r88, _ZZ28implicit_gemm_wmma_db_ampereI6__halfS0_Lb0EEvPKT_S3_S3_PKlS5_PT0_iiiiiE9d_row_idx;
	add.s32 	%r89, %r88, %r84;
	st.shared.u64 	[%r89], %rd118;
$L__BB3_9:
	bar.sync 	0;
	ld.shared.u64 	%rd15, [%r6];
	setp.lt.s64 	%p20, %rd15, 0;
	setp.ge.s64 	%p21, %rd15, %rd3;
	mov.pred 	%p94, -1;
	mov.b64 	%rd119, 0;
	or.pred  	%p22, %p20, %p21;
	@%p22 bra 	$L__BB3_11;
	cvt.s64.s32 	%rd60, %r50;
	mad.lo.s64 	%rd61, %rd15, %rd60, %rd4;
	shl.b64 	%rd62, %rd61, 1;
	add.s64 	%rd119, %rd40, %rd62;
	mov.pred 	%p94, %p1;
$L__BB3_11:
	@%p94 bra 	$L__BB3_13;
	// begin inline asm
	cp.async.cg.shared.global [%r8], [%rd119], 16;

	// end inline asm
	bra.uni 	$L__BB3_14;
$L__BB3_13:
	mov.b32 	%r91, 0;
	st.shared.v4.u32 	[%r8], {%r91, %r91, %r91, %r91};
$L__BB3_14:
	@%p2 bra 	$L__BB3_16;
	// begin inline asm
	cp.async.cg.shared.global [%r10], [%rd10], 16;

	// end inline asm
	bra.uni 	$L__BB3_17;
$L__BB3_16:
	mov.b32 	%r93, 0;
	st.shared.v4.u32 	[%r10], {%r93, %r93, %r93, %r93};
$L__BB3_17:
	setp.lt.s32 	%p23, %r50, 1;
	// begin inline asm
	cp.async.commit_group;

	// end inline asm
	// begin inline asm
	cp.async.wait_group 0;

	// end inline asm
	bar.sync 	0;
	mov.f32 	%f145, 0f00000000;
	mov.f32 	%f146, %f145;
	mov.f32 	%f147, %f145;
	mov.f32 	%f148, %f145;
	mov.f32 	%f149, %f145;
	mov.f32 	%f150, %f145;
	mov.f32 	%f151, %f145;
	mov.f32 	%f152, %f145;
	@%p23 bra 	$L__BB3_66;
	setp.lt.u32 	%p24, %r50, 17;
	mov.b32 	%r193, 16;
	mov.f32 	%f145, 0f00000000;
	@%p24 bra 	$L__BB3_50;
	mov.b32 	%r191, 0;
	mov.f32 	%f145, 0f00000000;
	mov.f32 	%f146, %f145;
	mov.f32 	%f147, %f145;
	mov.f32 	%f148, %f145;
	mov.f32 	%f149, %f145;
	mov.f32 	%f150, %f145;
	mov.f32 	%f151, %f145;
	mov.f32 	%f152, %f145;
	mov.u32 	%r192, %r191;
$L__BB3_20:
	mov.u32 	%r26, %r191;
	add.s32 	%r28, %r26, 16;
	setp.ge.s32 	%p25, %r28, %r50;
	@%p25 bra 	$L__BB3_32;
	ld.shared.u64 	%rd18, [%r6];
	setp.lt.s64 	%p27, %rd18, 0;
	setp.ge.s64 	%p28, %rd18, %rd3;
	mov.pred 	%p95, -1;
	mov.b64 	%rd120, 0;
	or.pred  	%p29, %p27, %p28;
	@%p29 bra 	$L__BB3_23;
	cvt.u64.u32 	%rd66, %r26;
	add.s64 	%rd67, %rd66, %rd4;
	mad.lo.s64 	%rd68, %rd18, %rd7, %rd67;
	shl.b64 	%rd69, %rd68, 1;
	add.s64 	%rd70, %rd40, %rd69;
	add.s64 	%rd120, %rd70, 32;
	add.s32 	%r96, %r7, %r28;
	setp.ge.s32 	%p95, %r96, %r50;
$L__BB3_23:
	@%p95 bra 	$L__BB3_25;
	// begin inline asm
	cp.async.cg.shared.global [%r14], [%rd120], 16;

	// end inline asm
	bra.uni 	$L__BB3_26;
$L__BB3_25:
	mov.b32 	%r98, 0;
	st.shared.v4.u32 	[%r14], {%r98, %r98, %r98, %r98};
$L__BB3_26:
	cvt.u32.u64 	%r99, %rd6;
	setp.ge.s32 	%p30, %r99, %r51;
	add.s32 	%r29, %r28, %r5;
	setp.ge.s32 	%p31, %r29, %r50;
	mov.b64 	%rd121, 0;
	or.pred  	%p32, %p31, %p30;
	@%p32 bra 	$L__BB3_28;
	cvt.u64.u32 	%rd74, %r29;
	mad.lo.s64 	%rd75, %rd74, %rd5, %rd6;
	shl.b64 	%rd76, %rd75, 1;
	add.s64 	%rd121, %rd41, %rd76;
$L__BB3_28:
	setp.ge.s32 	%p33, %r9, %r51;
	or.pred  	%p35, %p31, %p33;
	@%p35 bra 	$L__BB3_30;
	// begin inline asm
	cp.async.cg.shared.global [%r15], [%rd121], 16;

	// end inline asm
	bra.uni 	$L__BB3_31;
$L__BB3_30:
	mov.b32 	%r101, 0;
	st.shared.v4.u32 	[%r15], {%r101, %r101, %r101, %r101};
$L__BB3_31:
	// begin inline asm
	cp.async.commit_group;

	// end inline asm
$L__BB3_32:
	setp.ge.s32 	%p36, %r28, %r50;
	mov.u32 	%r102, _ZZ28implicit_gemm_wmma_db_ampereI6__halfS0_Lb0EEvPKT_S3_S3_PKlS5_PT0_iiiiiE5Asmem;
	mov.b32 	%r103, 16;
	wmma.load.a.sync.aligned.row.m16n16k16.shared.f16 	{%r104, %r105, %r106, %r107, %r108, %r109, %r110, %r111}, [%r102], %r103;
	mov.u32 	%r112, _ZZ28implicit_gemm_wmma_db_ampereI6__halfS0_Lb0EEvPKT_S3_S3_PKlS5_PT0_iiiiiE5Bsmem;
	wmma.load.b.sync.aligned.row.m16n16k16.shared.f16 	{%r113, %r114, %r115, %r116, %r117, %r118, %r119, %r120}, [%r112], %r103;
	wmma.mma.sync.aligned.row.row.m16n16k16.f32.f32 {%f9, %f10, %f11, %f12, %f13, %f14, %f15, %f16}, {%r104, %r105, %r106, %r107, %r108, %r109, %r110, %r111}, {%r113, %r114, %r115, %r116, %r117, %r118, %r119, %r120}, {%f152, %f151, %f150, %f149, %f148, %f147, %f146, %f145};
	@%p36 bra 	$L__BB3_34;
	// begin inline asm
	cp.async.wait_group 0;

	// end inline asm
$L__BB3_34:
	bar.sync 	0;
	add.s32 	%r191, %r26, 32;
	setp.ge.s32 	%p37, %r191, %r50;
	@%p37 bra 	$L__BB3_46;
	ld.shared.u64 	%rd23, [%r6];
	setp.lt.s64 	%p39, %rd23, 0;
	setp.ge.s64 	%p40, %rd23, %rd3;
	mov.pred 	%p96, -1;
	mov.b64 	%rd122, 0;
	or.pred  	%p41, %p39, %p40;
	@%p41 bra 	$L__BB3_37;
	cvt.u32.u64 	%r121, %rd4;
	add.s32 	%r122, %r26, %r121;
	cvt.u64.u32 	%rd79, %r122;
	mad.lo.s64 	%rd80, %rd23, %rd7, %rd79;
	shl.b64 	%rd81, %rd80, 1;
	add.s64 	%rd82, %rd40, %rd81;
	add.s64 	%rd122, %rd82, 64;
	add.s32 	%r123, %r7, %r191;
	setp.ge.s32 	%p96, %r123, %r50;
$L__BB3_37:
	@%p96 bra 	$L__BB3_39;
	// begin inline asm
	cp.async.cg.shared.global [%r8], [%rd122], 16;

	// end inline asm
	bra.uni 	$L__BB3_40;
$L__BB3_39:
	mov.b32 	%r125, 0;
	st.shared.v4.u32 	[%r8], {%r125, %r125, %r125, %r125};
$L__BB3_40:
	cvt.u32.u64 	%r126, %rd6;
	setp.ge.s32 	%p42, %r126, %r51;
	add.s32 	%r31, %r191, %r5;
	setp.ge.s32 	%p43, %r31, %r50;
	mov.b64 	%rd123, 0;
	or.pred  	%p44, %p43, %p42;
	@%p44 bra 	$L__BB3_42;
	cvt.u64.u32 	%rd86, %r31;
	mad.lo.s64 	%rd87, %rd86, %rd5, %rd6;
	shl.b64 	%rd88, %rd87, 1;
	add.s64 	%rd123, %rd41, %rd88;
$L__BB3_42:
	setp.ge.s32 	%p45, %r9, %r51;
	or.pred  	%p47, %p43, %p45;
	@%p47 bra 	$L__BB3_44;
	// begin inline asm
	cp.async.cg.shared.global [%r10], [%rd123], 16;

	// end inline asm
	bra.uni 	$L__BB3_45;
$L__BB3_44:
	mov.b32 	%r128, 0;
	st.shared.v4.u32 	[%r10], {%r128, %r128, %r128, %r128};
$L__BB3_45:
	// begin inline asm
	cp.async.commit_group;

	// end inline asm
$L__BB3_46:
	setp.ge.s32 	%p48, %r191, %r50;
	mov.u32 	%r129, _ZZ28implicit_gemm_wmma_db_ampereI6__halfS0_Lb0EEvPKT_S3_S3_PKlS5_PT0_iiiiiE5Asmem;
	add.s32 	%r130, %r129, 512;
	mov.b32 	%r131, 16;
	wmma.load.a.sync.aligned.row.m16n16k16.shared.f16 	{%r132, %r133, %r134, %r135, %r136, %r137, %r138, %r139}, [%r130], %r131;
	mov.u32 	%r140, _ZZ28implicit_gemm_wmma_db_ampereI6__halfS0_Lb0EEvPKT_S3_S3_PKlS5_PT0_iiiiiE5Bsmem;
	add.s32 	%r141, %r140, 512;
	wmma.load.b.sync.aligned.row.m16n16k16.shared.f16 	{%r142, %r143, %r144, %r145, %r146, %r147, %r148, %r149}, [%r141], %r131;
	wmma.mma.sync.aligned.row.row.m16n16k16.f32.f32 {%f152, %f151, %f150, %f149, %f148, %f147, %f146, %f145}, {%r132, %r133, %r134, %r135, %r136, %r137, %r138, %r139}, {%r142, %r143, %r144, %r145, %r146, %r147, %r148, %r149}, {%f9, %f10, %f11, %f12, %f13, %f14, %f15, %f16};
	@%p48 bra 	$L__BB3_48;
	// begin inline asm
	cp.async.wait_group 0;

	// end inline asm
$L__BB3_48:
	bar.sync 	0;
	add.s32 	%r192, %r192, 2;
	setp.ne.s32 	%p49, %r192, %r13;
	@%p49 bra 	$L__BB3_20;
	add.s32 	%r193, %r26, 48;
$L__BB3_50:
	setp.ne.s32 	%p50, %r16, 0;
	@%p50 bra 	$L__BB3_66;
	setp.ge.s32 	%p51, %r193, %r50;
	@%p51 bra 	$L__BB3_63;
	ld.shared.u64 	%rd28, [%r6];
	setp.lt.s64 	%p53, %rd28, 0;
	setp.ge.s64 	%p54, %rd28, %rd3;
	mov.pred 	%p97, -1;
	mov.b64 	%rd124, 0;
	or.pred  	%p55, %p53, %p54;
	@%p55 bra 	$L__BB3_54;
	cvt.u32.u64 	%r150, %rd4;
	add.s32 	%r151, %r193, %r150;
	cvt.u64.u32 	%rd91, %r151;
	mad.lo.s64 	%rd92, %rd28, %rd7, %rd91;
	shl.b64 	%rd93, %rd92, 1;
	add.s64 	%rd124, %rd40, %rd93;
	add.s32 	%r152, %r151, 7;
	setp.ge.s32 	%p97, %r152, %r50;
$L__BB3_54:
	@%p97 bra 	$L__BB3_56;
	// begin inline asm
	cp.async.cg.shared.global [%r14], [%rd124], 16;

	// end inline asm
	bra.uni 	$L__BB3_57;
$L__BB3_56:
	mov.b32 	%r154, 0;
	st.shared.v4.u32 	[%r14], {%r154, %r154, %r154, %r154};
$L__BB3_57:
	cvt.u32.u64 	%r155, %rd6;
	setp.ge.s32 	%p56, %r155, %r51;
	add.s32 	%r35, %r193, %r5;
	setp.ge.s32 	%p57, %r35, %r50;
	mov.b64 	%rd125, 0;
	or.pred  	%p58, %p57, %p56;
	@%p58 bra 	$L__BB3_59;
	cvt.u64.u32 	%rd97, %r35;
	mad.lo.s64 	%rd98, %rd97, %rd5, %rd6;
	shl.b64 	%rd99, %rd98, 1;
	add.s64 	%rd125, %rd41, %rd99;
$L__BB3_59:
	setp.ge.s32 	%p59, %r9, %r51;
	setp.ge.s32 	%p60, %r35, %r50;
	or.pred  	%p61, %p60, %p59;
	@%p61 bra 	$L__BB3_61;
	// begin inline asm
	cp.async.cg.shared.global [%r15], [%rd125], 16;

	// end inline asm
	bra.uni 	$L__BB3_62;
$L__BB3_61:
	mov.b32 	%r157, 0;
	st.shared.v4.u32 	[%r15], {%r157, %r157, %r157, %r157};
$L__BB3_62:
	// begin inline asm
	cp.async.commit_group;

	// end inline asm
$L__BB3_63:
	setp.ge.s32 	%p62, %r193, %r50;
	mov.u32 	%r158, _ZZ28implicit_gemm_wmma_db_ampereI6__halfS0_Lb0EEvPKT_S3_S3_PKlS5_PT0_iiiiiE5Asmem;
	mov.b32 	%r159, 16;
	wmma.load.a.sync.aligned.row.m16n16k16.shared.f16 	{%r160, %r161, %r162, %r163, %r164, %r165, %r166, %r167}, [%r158], %r159;
	mov.u32 	%r168, _ZZ28implicit_gemm_wmma_db_ampereI6__halfS0_Lb0EEvPKT_S3_S3_PKlS5_PT0_iiiiiE5Bsmem;
	wmma.load.b.sync.aligned.row.m16n16k16.shared.f16 	{%r169, %r170, %r171, %r172, %r173, %r174, %r175, %r176}, [%r168], %r159;
	wmma.mma.sync.aligned.row.row.m16n16k16.f32.f32 {%f152, %f151, %f150, %f149, %f148, %f147, %f146, %f145}, {%r160, %r161, %r162, %r163, %r164, %r165, %r166, %r167}, {%r169, %r170, %r171, %r172, %r173, %r174, %r175, %r176}, {%f152, %f151, %f150, %f149, %f148, %f147, %f146, %f145};
	@%p62 bra 	$L__BB3_65;
	// begin inline asm
	cp.async.wait_group 0;

	// end inline asm
$L__BB3_65:
	bar.sync 	0;
$L__BB3_66:
	ld.param.u32 	%r189, [_Z28implicit_gemm_wmma_db_ampereI6__halfS0_Lb0EEvPKT_S3_S3_PKlS5_PT0_iiiii_param_10];
	mov.u32 	%r177, _ZZ28implicit_gemm_wmma_db_ampereI6__halfS0_Lb0EEvPKT_S3_S3_PKlS5_PT0_iiiiiE7OutTile;
	mov.b32 	%r178, 16;
	wmma.store.d.sync.aligned.row.m16n16k16.shared.f32 	[%r177], {%f152, %f151, %f150, %f149, %f148, %f147, %f146, %f145}, %r178;
	bar.sync 	0;
	shl.b32 	%r179, %r190, 4;
	or.b32  	%r180, %r179, %r11;
	shl.b32 	%r181, %r11, 3;
	mov.u32 	%r182, _ZZ28implicit_gemm_wmma_db_ampereI6__halfS0_Lb0EEvPKT_S3_S3_PKlS5_PT0_iiiiiE9a_row_idx;
	add.s32 	%r183, %r182, %r181;
	ld.shared.u64 	%rd33, [%r183];
	mov.u32 	%r184, _ZZ28implicit_gemm_wmma_db_ampereI6__halfS0_Lb0EEvPKT_S3_S3_PKlS5_PT0_iiiiiE9d_row_idx;
	add.s32 	%r185, %r184, %r181;
	ld.shared.u64 	%rd34, [%r185];
	setp.lt.s32 	%p63, %r180, %r52;
	setp.gt.s64 	%p64, %rd33, -1;
	setp.lt.s64 	%p65, %rd33, %rd3;
	and.pred  	%p66, %p64, %p65;
	and.pred  	%p68, %p63, %p66;
	setp.gt.s64 	%p69, %rd34, -1;
	cvt.s64.s32 	%rd101, %r189;
	setp.lt.s64 	%p70, %rd34, %rd101;
	and.pred  	%p71, %p69, %p70;
	and.pred  	%p73, %p68, %p71;
	not.pred 	%p74, %p73;
	@%p74 bra 	$L__BB3_91;
	setp.lt.s32 	%p75, %r12, %r51;
	@%p75 bra 	$L__BB3_77;
	setp.ne.s64 	%p76, %rd42, 0;
	mul.lo.s64 	%rd35, %rd34, %rd5;
	@%p76 bra 	$L__BB3_83;
	cvt.u32.u64 	%r187, %rd9;
	setp.ge.s32 	%p84, %r187, %r51;
	@%p84 bra 	$L__BB3_91;
	setp.ge.s32 	%p85, %r18, %r51;
	ld.shared.f32 	%f82, [%r17];
	// begin inline asm
	{  cvt.rn.f16.f32 %rs23, %f82;}

	// end inline asm
	add.s64 	%rd106, %rd35, %rd9;
	shl.b64 	%rd107, %rd106, 1;
	add.s64 	%rd36, %rd1, %rd107;
	st.global.u16 	[%rd36], %rs23;
	@%p85 bra 	$L__BB3_91;
	setp.ge.s32 	%p86, %r19, %r51;
	ld.shared.f32 	%f83, [%r17+4];
	// begin inline asm
	{  cvt.rn.f16.f32 %rs24, %f83;}

	// end inline asm
	st.global.u16 	[%rd36+2], %rs24;
	@%p86 bra 	$L__BB3_91;
	setp.ge.s32 	%p87, %r20, %r51;
	ld.shared.f32 	%f84, [%r17+8];
	// begin inline asm
	{  cvt.rn.f16.f32 %rs25, %f84;}

	// end inline asm
	st.global.u16 	[%rd36+4], %rs25;
	@%p87 bra 	$L__BB3_91;
	setp.ge.s32 	%p88, %r21, %r51;
	ld.shared.f32 	%f85, [%r17+12];
	// begin inline asm
	{  cvt.rn.f16.f32 %rs26, %f85;}

	// end inline asm
	st.global.u16 	[%rd36+6], %rs26;
	@%p88 bra 	$L__BB3_91;
	setp.ge.s32 	%p89, %r22, %r51;
	ld.shared.f32 	%f86, [%r17+16];
	// begin inline asm
	{  cvt.rn.f16.f32 %rs27, %f86;}

	// end inline asm
	st.global.u16 	[%rd36+8], %rs27;
	@%p89 bra 	$L__BB3_91;
	setp.ge.s32 	%p90, %r23, %r51;
	ld.shared.f32 	%f87, [%r17+20];
	// begin inline asm
	{  cvt.rn.f16.f32 %rs28, %f87;}

	// end inline asm
	st.global.u16 	[%rd36+10], %rs28;
	@%p90 bra 	$L__BB3_91;
	ld.shared.f32 	%f88, [%r17+24];
	// begin inline asm
	{  cvt.rn.f16.f32 %rs29, %f88;}

	// end inline asm
	st.global.u16 	[%rd36+12], %rs29;
	bra.uni 	$L__BB3_91;
$L__BB3_77:
	setp.ne.s64 	%p91, %rd42, 0;
	@%p91 bra 	$L__BB3_79;
	ld.shared.f32 	%f113, [%r17];
	// begin inline asm
	{  cvt.rn.f16.f32 %rs46, %f113;}

	// end inline asm
	ld.shared.f32 	%f114, [%r17+4];
	// begin inline asm
	{  cvt.rn.f16.f32 %rs47, %f114;}

	// end inline asm
	ld.shared.f32 	%f115, [%r17+8];
	// begin inline asm
	{  cvt.rn.f16.f32 %rs48, %f115;}

	// end inline asm
	ld.shared.f32 	%f116, [%r17+12];
	// begin inline asm
	{  cvt.rn.f16.f32 %rs49, %f116;}

	// end inline asm
	ld.shared.f32 	%f117, [%r17+16];
	// begin inline asm
	{  cvt.rn.f16.f32 %rs50, %f117;}

	// end inline asm
	ld.shared.f32 	%f118, [%r17+20];
	// begin inline asm
	{  cvt.rn.f16.f32 %rs51, %f118;}

	// end inline asm
	ld.shared.f32 	%f119, [%r17+24];
	// begin inline asm
	{  cvt.rn.f16.f32 %rs52, %f119;}

	// end inline asm
	ld.shared.f32 	%f120, [%r17+28];
	// begin inline asm
	{  cvt.rn.f16.f32 %rs53, %f120;}

	// end inline asm
	mov.b32 	%r194, {%rs52, %rs53};
	mov.b32 	%r195, {%rs50, %rs51};
	mov.b32 	%r196, {%rs48, %rs49};
	mov.b32 	%r197, {%rs46, %rs47};
	bra.uni 	$L__BB3_80;
$L__BB3_79:
	ld.shared.f32 	%f105, [%r17];
	mad.lo.s64 	%rd108, %rd33, %rd5, %rd9;
	shl.b64 	%rd109, %rd108, 1;
	add.s64 	%rd110, %rd2, %rd109;
	ld.global.nc.u16 	%rs30, [%rd110];
	// begin inline asm
	{  cvt.f32.f16 %f89, %rs30;}

	// end inline asm
	add.f32 	%f90, %f105, %f89;
	// begin inline asm
	{  cvt.rn.f16.f32 %rs31, %f90;}

	// end inline asm
	ld.shared.f32 	%f106, [%r17+4];
	ld.global.nc.u16 	%rs32, [%rd110+2];
	// begin inline asm
	{  cvt.f32.f16 %f91, %rs32;}

	// end inline asm
	add.f32 	%f92, %f106, %f91;
	// begin inline asm
	{  cvt.rn.f16.f32 %rs33, %f92;}

	// end inline asm
	ld.shared.f32 	%f107, [%r17+8];
	ld.global.nc.u16 	%rs34, [%rd110+4];
	// begin inline asm
	{  cvt.f32.f16 %f93, %rs34;}

	// end inline asm
	add.f32 	%f94, %f107, %f93;
	// begin inline asm
	{  cvt.rn.f16.f32 %rs35, %f94;}

	// end inline asm
	ld.shared.f32 	%f108, [%r17+12];
	ld.global.nc.u16 	%rs36, [%rd110+6];
	// begin inline asm
	{  cvt.f32.f16 %f95, %rs36;}

	// end inline asm
	add.f32 	%f96, %f108, %f95;
	// begin inline asm
	{  cvt.rn.f16.f32 %rs37, %f96;}

	// end inline asm
	ld.shared.f32 	%f109, [%r17+16];
	ld.global.nc.u16 	%rs38, [%rd110+8];
	// begin inline asm
	{  cvt.f32.f16 %f97, %rs38;}

	// end inline asm
	add.f32 	%f98, %f109, %f97;
	// begin inline asm
	{  cvt.rn.f16.f32 %rs39, %f98;}

	// end inline asm
	ld.shared.f32 	%f110, [%r17+20];
	ld.global.nc.u16 	%rs40, [%rd110+10];
	// begin inline asm
	{  cvt.f32.f16 %f99, %rs40;}

	// end inline asm
	add.f32 	%f100, %f110, %f99;
	// begin inline asm
	{  cvt.rn.f16.f32 %rs41, %f100;}

	// end inline asm
	ld.shared.f32 	%f111, [%r17+24];
	ld.global.nc.u16 	%rs42, [%rd110+12];
	// begin inline asm
	{  cvt.f32.f16 %f101, %rs42;}

	// end inline asm
	add.f32 	%f102, %f111, %f101;
	// begin inline asm
	{  cvt.rn.f16.f32 %rs43, %f102;}

	// end inline asm
	ld.shared.f32 	%f112, [%r17+28];
	ld.global.nc.u16 	%rs44, [%rd110+14];
	// begin inline asm
	{  cvt.f32.f16 %f103, %rs44;}

	// end inline asm
	add.f32 	%f104, %f112, %f103;
	// begin inline asm
	{  cvt.rn.f16.f32 %rs45, %f104;}

	// end inline asm
	mov.b32 	%r194, {%rs43, %rs45};
	mov.b32 	%r195, {%rs39, %rs41};
	mov.b32 	%r196, {%rs35, %rs37};
	mov.b32 	%r197, {%rs31, %rs33};
$L__BB3_80:
	mov.b32 	{%rs2, %rs1}, %r194;
	mov.b32 	{%rs4, %rs3}, %r195;
	mov.b32 	{%rs6, %rs5}, %r196;
	mov.b32 	{%rs8, %rs7}, %r197;
	mad.lo.s64 	%rd111, %rd34, %rd5, %rd9;
	shl.b64 	%rd112, %rd111, 1;
	add.s64 	%rd37, %rd1, %rd112;
	add.s64 	%rd113, %rd45, %rd112;
	and.b64  	%rd114, %rd113, 15;
	setp.ne.s64 	%p92, %rd114, 0;
	@%p92 bra 	$L__BB3_82;
	st.global.v4.u32 	[%rd37], {%r197, %r196, %r195, %r194};
	bra.uni 	$L__BB3_91;
$L__BB3_82:
	st.global.u16 	[%rd37], %rs8;
	st.global.u16 	[%rd37+2], %rs7;
	st.global.u16 	[%rd37+4], %rs6;
	st.global.u16 	[%rd37+6], %rs5;
	st.global.u16 	[%rd37+8], %rs4;
	st.global.u16 	[%rd37+10], %rs3;
	st.global.u16 	[%rd37+12], %rs2;
	st.global.u16 	[%rd37+14], %rs1;
	bra.uni 	$L__BB3_91;
$L__BB3_83:
	cvt.u32.u64 	%r186, %rd9;
	setp.ge.s32 	%p77, %r186, %r51;
	@%p77 bra 	$L__BB3_91;
	setp.ge.s32 	%p78, %r18, %r51;
	ld.shared.f32 	%f63, [%r17];
	mad.lo.s64 	%rd102, %rd33, %rd5, %rd9;
	shl.b64 	%rd103, %rd102, 1;
	add.s64 	%rd38, %rd2, %rd103;
	ld.global.nc.u16 	%rs9, [%rd38];
	// begin inline asm
	{  cvt.f32.f16 %f61, %rs9;}

	// end inline asm
	add.f32 	%f62, %f63, %f61;
	// begin inline asm
	{  cvt.rn.f16.f32 %rs10, %f62;}

	// end inline asm
	add.s64 	%rd104, %rd35, %rd9;
	shl.b64 	%rd105, %rd104, 1;
	add.s64 	%rd39, %rd1, %rd105;
	st.global.u16 	[%rd39], %rs10;
	@%p78 bra 	$L__BB3_91;
	setp.ge.s32 	%p79, %r19, %r51;
	ld.shared.f32 	%f66, [%r17+4];
	ld.global.nc.u16 	%rs11, [%rd38+2];
	// begin inline asm
	{  cvt.f32.f16 %f64, %rs11;}

	// end inline asm
	add.f32 	%f65, %f66, %f64;
	// begin inline asm
	{  cvt.rn.f16.f32 %rs12, %f65;}

	// end inline asm
	st.global.u16 	[%rd39+2], %rs12;
	@%p79 bra 	$L__BB3_91;
	setp.ge.s32 	%p80, %r20, %r51;
	ld.shared.f32 	%f69, [%r17+8];
	ld.global.nc.u16 	%rs13, [%rd38+4];
	// begin inline asm
	{  cvt.f32.f16 %f67, %rs13;}

	// end inline asm
	add.f32 	%f68, %f69, %f67;
	// begin inline asm
	{  cvt.rn.f16.f32 %rs14, %f68;}

	// end inline asm
	st.global.u16 	[%rd39+4], %rs14;
	@%p80 bra 	$L__BB3_91;
	setp.ge.s32 	%p81, %r21, %r51;
	ld.shared.f32 	%f72, [%r17+12];
	ld.global.nc.u16 	%rs15, [%rd38+6];
	// begin inline asm
	{  cvt.f32.f16 %f70, %rs15;}

	// end inline asm
	add.f32 	%f71, %f72, %f70;
	// begin inline asm
	{  cvt.rn.f16.f32 %rs16, %f71;}

	// end inline asm
	st.global.u16 	[%rd39+6], %rs16;
	@%p81 bra 	$L__BB3_91;
	setp.ge.s32 	%p82, %r22, %r51;
	ld.shared.f32 	%f75, [%r17+16];
	ld.global.nc.u16 	%rs17, [%rd38+8];
	// begin inline asm
	{  cvt.f32.f16 %f73, %rs17;}

	// end inline asm
	add.f32 	%f74, %f75, %f73;
	// begin inline asm
	{  cvt.rn.f16.f32 %rs18, %f74;}

	// end inline asm
	st.global.u16 	[%rd39+8], %rs18;
	@%p82 bra 	$L__BB3_91;
	setp.ge.s32 	%p83, %r23, %r51;
	ld.shared.f32 	%f78, [%r17+20];
	ld.global.nc.u16 	%rs19, [%rd38+10];
	// begin inline asm
	{  cvt.f32.f16 %f76, %rs19;}

	// end inline asm
	add.f32 	%f77, %f78, %f76;
	// begin inline asm
	{  cvt.rn.f16.f32 %rs20, %f77;}

	// end inline asm
	st.global.u16 	[%rd39+10], %rs20;
	@%p83 bra 	$L__BB3_91;
	ld.shared.f32 	%f81, [%r17+24];
	ld.global.nc.u16 	%rs21, [%rd38+12];
	// begin inline asm
	{  cvt.f32.f16 %f79, %rs21;}

	// end inline asm
	add.f32 	%f80, %f81, %f79;
	// begin inline asm
	{  cvt.rn.f16.f32 %rs22, %f80;}

	// end inline asm
	st.global.u16 	[%rd39+12], %rs22;
$L__BB3_91:
	mov.u32 	%r188, %nctaid.y;
	add.s32 	%r190, %r190, %r188;
	setp.lt.s32 	%p93, %r190, %r4;
	@%p93 bra 	$L__BB3_3;
$L__BB3_92:
	ret;

}


// ===== COMPILED SASS (sm_100) =====

	.target	sm_100

	.elftype	@"ET_EXEC"


//--------------------- .note.nv.tkinfo           --------------------------
	.section	.note.nv.tkinfo,"",@"SHT_NOTE"
	.sectionflags	@"SHF_NOTE_NV_TKINFO"
	.tkinfo
        /*0018*/ 	.word	0x00000002
        /*0030*/ 	.string	""
        /*0030*/ 	.string	"ptxas"
        /*0030*/ 	.string	"Cuda compilation tools, release 13.0, V13.0.88"
        /*0030*/ 	.string	"Build cuda_13.0.r13.0/compiler.36424714_0"
        /*0030*/ 	.string	"-arch sm_100 -m 64 "



//--------------------- .note.nv.cuinfo           --------------------------
	.section	.note.nv.cuinfo,"",@"SHT_NOTE"
	.sectionflags	@"SHF_NOTE_NV_CUINFO"
        /*0018*/ 	.short	0x0002
        /*001a*/ 	.short	0x0064
        /*001c*/ 	.short	0x0082
	.zero		2


//--------------------- .nv.info                  --------------------------
	.section	.nv.info,"",@"SHT_CUDA_INFO"
	.align	4


	//----- nvinfo : EIATTR_REGCOUNT
	.align		4
        /*0000*/ 	.byte	0x04, 0x2f
        /*0002*/ 	.short	(.L_1 - .L_0)
	.align		4
.L_0:
        /*0004*/ 	.word	index@(_Z28implicit_gemm_wmma_db_ampereI6__halffLb1EEvPKT_S3_S3_PKlS5_PT0_iiiii)
        /*0008*/ 	.word	0x00000026


	//----- nvinfo : EIATTR_FRAME_SIZE
	.align		4
.L_1:
        /*000c*/ 	.byte	0x04, 0x11
        /*000e*/ 	.short	(.L_3 - .L_2)
	.align		4
.L_2:
        /*0010*/ 	.word	index@(_Z28implicit_gemm_wmma_db_ampereI6__halffLb1EEvPKT_S3_S3_PKlS5_PT0_iiiii)
        /*0014*/ 	.word	0x00000000


	//----- nvinfo : EIATTR_REGCOUNT
	.align		4
.L_3:
        /*0018*/ 	.byte	0x04, 0x2f
        /*001a*/ 	.short	(.L_5 - .L_4)
	.align		4
.L_4:
        /*001c*/ 	.word	index@(_Z28implicit_gemm_wmma_db_ampereI6__halfS0_Lb1EEvPKT_S3_S3_PKlS5_PT0_iiiii)
        /*0020*/ 	.word	0x0000002c


	//----- nvinfo : EIATTR_FRAME_SIZE
	.align		4
.L_5:
        /*0024*/ 	.byte	0x04, 0x11
        /*0026*/ 	.short	(.L_7 - .L_6)
	.align		4
.L_6:
        /*0028*/ 	.word	index@(_Z28implicit_gemm_wmma_db_ampereI6__halfS0_Lb1EEvPKT_S3_S3_PKlS5_PT0_iiiii)
        /*002c*/ 	.word	0x00000000


	//----- nvinfo : EIATTR_REGCOUNT
	.align		4
.L_7:
        /*0030*/ 	.byte	0x04, 0x2f
        /*0032*/ 	.short	(.L_9 - .L_8)
	.align		4
.L_8:
        /*0034*/ 	.word	index@(_Z28implicit_gemm_wmma_db_ampereI6__halffLb0EEvPKT_S3_S3_PKlS5_PT0_iiiii)
        /*0038*/ 	.word	0x00000026


	//----- nvinfo : EIATTR_FRAME_SIZE
	.align		4
.L_9:
        /*003c*/ 	.byte	0x04, 0x11
        /*003e*/ 	.short	(.L_11 - .L_10)
	.align		4
.L_10:
        /*0040*/ 	.word	index@(_Z28implicit_gemm_wmma_db_ampereI6__halffLb0EEvPKT_S3_S3_PKlS5_PT0_iiiii)
        /*0044*/ 	.word	0x00000000


	//----- nvinfo : EIATTR_REGCOUNT
	.align		4
.L_11:
        /*0048*/ 	.byte	0x04, 0x2f
        /*004a*/ 	.short	(.L_13 - .L_12)
	.align		4
.L_12:
        /*004c*/ 	.word	index@(_Z28implicit_gemm_wmma_db_ampereI6__halfS0_Lb0EEvPKT_S3_S3_PKlS5_PT0_iiiii)
        /*0050*/ 	.word	0x00000028


	//----- nvinfo : EIATTR_FRAME_SIZE
	.align		4
.L_13:
        /*0054*/ 	.byte	0x04, 0x11
        /*0056*/ 	.short	(.L_15 - .L_14)
	.align		4
.L_14:
        /*0058*/ 	.word	index@(_Z28implicit_gemm_wmma_db_ampereI6__halfS0_Lb0EEvPKT_S3_S3_PKlS5_PT0_iiiii)
        /*005c*/ 	.word	0x00000000


	//----- nvinfo : EIATTR_MIN_STACK_SIZE
	.align		4
.L_15:
        /*0060*/ 	.byte	0x04, 0x12
        /*0062*/ 	.short	(.L_17 - .L_16)
	.align		4
.L_16:
        /*0064*/ 	.word	index@(_Z28implicit_gemm_wmma_db_ampereI6__halfS0_Lb0EEvPKT_S3_S3_PKlS5_PT0_iiiii)
        /*0068*/ 	.word	0x00000000


	//----- nvinfo : EIATTR_MIN_STACK_SIZE
	.align		4
.L_17:
        /*006c*/ 	.byte	0x04, 0x12
        /*006e*/ 	.short	(.L_19 - .L_18)
	.align		4
.L_18:
        /*0070*/ 	.word	index@(_Z28implicit_gemm_wmma_db_ampereI6__halffLb0EEvPKT_S3_S3_PKlS5_PT0_iiiii)
        /*0074*/ 	.word	0x00000000


	//----- nvinfo : EIATTR_MIN_STACK_SIZE
	.align		4
.L_19:
        /*0078*/ 	.byte	0x04, 0x12
        /*007a*/ 	.short	(.L_21 - .L_20)
	.align		4
.L_20:
        /*007c*/ 	.word	index@(_Z28implicit_gemm_wmma_db_ampereI6__halfS0_Lb1EEvPKT_S3_S3_PKlS5_PT0_iiiii)
        /*0080*/ 	.word	0x00000000


	//----- nvinfo : EIATTR_MIN_STACK_SIZE
	.align		4
.L_21:
        /*0084*/ 	.byte	0x04, 0x12
        /*0086*/ 	.short	(.L_23 - .L_22)
	.align		4
.L_22:
        /*0088*/ 	.word	index@(_Z28implicit_gemm_wmma_db_ampereI6__halffLb1EEvPKT_S3_S3_PKlS5_PT0_iiiii)
        /*008c*/ 	.word	0x00000000
.L_23:


//--------------------- .nv.compat                --------------------------
	.section	.nv.compat,"",@"SHT_CUDA_COMPAT_INFO"
	.align	4
        /*0000*/ 	.byte	0x02, 0x09, 0x00, 0x00, 0x02, 0x02, 0x01, 0x00, 0x02, 0x05, 0x05, 0x00, 0x03, 0x07, 0x01, 0x01
        /*0010*/ 	.byte	0x02, 0x03, 0x00, 0x00, 0x02, 0x06, 0x01, 0x00, 0x04, 0x0b, 0x08, 0x00, 0x09, 0x00, 0x00, 0x00
        /*0020*/ 	.byte	0x00, 0x00, 0x00, 0x00


//--------------------- .nv.info._Z28implicit_gemm_wmma_db_ampereI6__halfS0_Lb0EEvPKT_S3_S3_PKlS5_PT0_iiiii --------------------------
	.section	.nv.info._Z28implicit_gemm_wmma_db_ampereI6__halfS0_Lb0EEvPKT_S3_S3_PKlS5_PT0_iiiii,"",@"SHT_CUDA_INFO"
	.sectionflags	@""
	.align	4


	//----- nvinfo : EIATTR_CUDA_API_VERSION
	.align		4
        /*0000*/ 	.byte	0x04, 0x37
        /*0002*/ 	.short	(.L_25 - .L_24)
.L_24:
        /*0004*/ 	.word	0x00000082


	//----- nvinfo : EIATTR_KPARAM_INFO
	.align		4
.L_25:
        /*0008*/ 	.byte	0x04, 0x17
        /*000a*/ 	.short	(.L_27 - .L_26)
.L_26:
        /*000c*/ 	.word	0x00000000
        /*0010*/ 	.short	0x000a
        /*0012*/ 	.short	0x0040
        /*0014*/ 	.byte	0x00, 0xf0, 0x11, 0x00


	//----- nvinfo : EIATTR_KPARAM_INFO
	.align		4
.L_27:
        /*0018*/ 	.byte	0x04, 0x17
        /*001a*/ 	.short	(.L_29 - .L_28)
.L_28:
        /*001c*/ 	.word	0x00000000
        /*0020*/ 	.short	0x0009
        /*0022*/ 	.short	0x003c
        /*0024*/ 	.byte	0x00, 0xf0, 0x11, 0x00


	//----- nvinfo : EIATTR_KPARAM_INFO
	.align		4
.L_29:
        /*0028*/ 	.byte	0x04, 0x17
        /*002a*/ 	.short	(.L_31 - .L_30)
.L_30:
        /*002c*/ 	.word	0x00000000
        /*0030*/ 	.short	0x0008
        /*0032*/ 	.short	0x0038
        /*0034*/ 	.byte	0x00, 0xf0, 0x11, 0x00


	//----- nvinfo : EIATTR_KPARAM_INFO
	.align		4
.L_31:
        /*0038*/ 	.byte	0x04, 0x17
        /*003a*/ 	.short	(.L_33 - .L_32)
.L_32:
        /*003c*/ 	.word	0x00000000
        /*0040*/ 	.short	0x0007
        /*0042*/ 	.short	0x0034
        /*0044*/ 	.byte	0x00, 0xf0, 0x11, 0x00


	//----- nvinfo : EIATTR_KPARAM_INFO
	.align		4
.L_33:
        /*0048*/ 	.byte	0x04, 0x17
        /*004a*/ 	.short	(.L_35 - .L_34)
.L_34:
        /*004c*/ 	.word	0x00000000
        /*0050*/ 	.short	0x0006
        /*0052*/ 	.short	0x0030
        /*0054*/ 	.byte	0x00, 0xf0, 0x11, 0x00


	//----- nvinfo : EIATTR_KPARAM_INFO
	.align		4
.L_35:
        /*0058*/ 	.byte	0x04, 0x17
        /*005a*/ 	.short	(.L_37 - .L_36)
.L_36:
        /*005c*/ 	.word	0x00000000
        /*0060*/ 	.short	0x0005
        /*0062*/ 	.short	0x0028
        /*0064*/ 	.byte	0x00, 0xf5, 0x21, 0x00


	//----- nvinfo : EIATTR_KPARAM_INFO
	.align		4
.L_37:
        /*0068*/ 	.byte	0x04, 0x17
        /*006a*/ 	.short	(.L_39 - .L_38)
.L_38:
        /*006c*/ 	.word	0x00000000
        /*0070*/ 	.short	0x0004
        /*0072*/ 	.short	0x0020
        /*0074*/ 	.byte	0x00, 0xf5, 0x21, 0x00


	//----- nvinfo : EIATTR_KPARAM_INFO
	.align		4
.L_39:
        /*0078*/ 	.byte	0x04, 0x17
        /*007a*/ 	.short	(.L_41 - .L_40)
.L_40:
        /*007c*/ 	.word	0x00000000
        /*0080*/ 	.short	0x0003
        /*0082*/ 	.short	0x0018
        /*0084*/ 	.byte	0x00, 0xf5, 0x21, 0x00


	//----- nvinfo : EIATTR_KPARAM_INFO
	.align		4
.L_41:
        /*0088*/ 	.byte	0x04, 0x17
        /*008a*/ 	.short	(.L_43 - .L_42)
.L_42:
        /*008c*/ 	.word	0x00000000
        /*0090*/ 	.short	0x0002
        /*0092*/ 	.short	0x0010
        /*0094*/ 	.byte	0x00, 0xf5, 0x21, 0x00


	//----- nvinfo : EIATTR_KPARAM_INFO
	.align		4
.L_43:
        /*0098*/ 	.byte	0x04, 0x17
        /*009a*/ 	.short	(.L_45 - .L_44)
.L_44:
        /*009c*/ 	.word	0x00000000
        /*00a0*/ 	.short	0x0001
        /*00a2*/ 	.short	0x0008
        /*00a4*/ 	.byte	0x00, 0xf5, 0x21, 0x00


	//----- nvinfo : EIATTR_KPARAM_INFO
	.align		4
.L_45:
        /*00a8*/ 	.byte	0x04, 0x17
        /*00aa*/ 	.short	(.L_47 - .L_46)
.L_46:
        /*00ac*/ 	.word	0x00000000
        /*00b0*/ 	.short	0x0000
        /*00b2*/ 	.short	0x0000
        /*00b4*/ 	.byte	0x00, 0xf5, 0x21, 0x00


	//----- nvinfo : EIATTR_SPARSE_MMA_MASK
	.align		4
.L_47:
        /*00b8*/ 	.byte	0x03, 0x50
        /*00ba*/ 	.short	0x0000


	//----- nvinfo : EIATTR_WMMA_USED
	.align		4
        /*00bc*/ 	.byte	0x01, 0x2b
	.zero		2


	//----- nvinfo : EIATTR_MAXREG_COUNT
	.align		4
        /*00c0*/ 	.byte	0x03, 0x1b
        /*00c2*/ 	.short	0x00ff


	//----- nvinfo : EIATTR_NUM_BARRIERS
	.align		4
        /*00c4*/ 	.byte	0x02, 0x4c
        /*00c6*/ 	.byte	0x01
	.zero		1


	//----- nvinfo : EIATTR_MERCURY_ISA_VERSION
	.align		4
        /*00c8*/ 	.byte	0x03, 0x5f
        /*00ca*/ 	.short	0x0101


	//----- nvinfo : EIATTR_UNUSED_LOAD_BYTE_OFFSET
	.align		4
        /*00cc*/ 	.byte	0x04, 0x44
        /*00ce*/ 	.short	(.L_49 - .L_48)


	//   ....[0]....
.L_48:
        /*00d0*/ 	.word	0x00001d30
        /*00d4*/ 	.word	0x00000fff


	//   ....[1]....
        /*00d8*/ 	.word	0x000020d0
        /*00dc*/ 	.word	0x00000fff


	//   ....[2]....
        /*00e0*/ 	.word	0x00002250
        /*00e4*/ 	.word	0x00000fff


	//----- nvinfo : EIATTR_VRC_CTA_INIT_COUNT
	.align		4
.L_49:
        /*00e8*/ 	.byte	0x02, 0x4a
	.zero		1
	.zero		1


	//----- nvinfo : EIATTR_EXIT_INSTR_OFFSETS
	.align		4
        /*00ec*/ 	.byte	0x04, 0x1c
        /*00ee*/ 	.short	(.L_51 - .L_50)


	//   ....[0]....
.L_50:
        /*00f0*/ 	.word	0x00000030


	//   ....[1]....
        /*00f4*/ 	.word	0x000000b0


	//   ....[2]....
        /*00f8*/ 	.word	0x00002710


	//----- nvinfo : EIATTR_CRS_STACK_SIZE
	.align		4
.L_51:
        /*00fc*/ 	.byte	0x04, 0x1e
        /*00fe*/ 	.short	(.L_53 - .L_52)
.L_52:
        /*0100*/ 	.word	0x00000000


	//----- nvinfo : EIATTR_CBANK_PARAM_SIZE
	.align		4
.L_53:
        /*0104*/ 	.byte	0x03, 0x19
        /*0106*/ 	.short	0x0044


	//----- nvinfo : EIATTR_PARAM_CBANK
	.align		4
        /*0108*/ 	.byte	0x04, 0x0a
        /*010a*/ 	.short	(.L_55 - .L_54)
	.align		4
.L_54:
        /*010c*/ 	.word	index@(.nv.constant0._Z28implicit_gemm_wmma_db_ampereI6__halfS0_Lb0EEvPKT_S3_S3_PKlS5_PT0_iiiii)
        /*0110*/ 	.short	0x0380
        /*0112*/ 	.short	0x0044


	//----- nvinfo : EIATTR_SW_WAR
	.align		4
.L_55:
        /*0114*/ 	.byte	0x04, 0x36
        /*0116*/ 	.short	(.L_57 - .L_56)
.L_56:
        /*0118*/ 	.word	0x00000008
.L_57:


//--------------------- .nv.info._Z28implicit_gemm_wmma_db_ampereI6__halffLb0EEvPKT_S3_S3_PKlS5_PT0_iiiii --------------------------
	.section	.nv.info._Z28implicit_gemm_wmma_db_ampereI6__halffLb0EEvPKT_S3_S3_PKlS5_PT0_iiiii,"",@"SHT_CUDA_INFO"
	.sectionflags	@""
	.align	4


	//----- nvinfo : EIATTR_CUDA_API_VERSION
	.align		4
        /*0000*/ 	.byte	0x04, 0x37
        /*0002*/ 	.short	(.L_59 - .L_58)
.L_58:
        /*0004*/ 	.word	0x00000082


	//----- nvinfo : EIATTR_KPARAM_INFO
	.align		4
.L_59:
        /*0008*/ 	.byte	0x04, 0x17
        /*000a*/ 	.short	(.L_61 - .L_60)
.L_60:
        /*000c*/ 	.word	0x00000000
        /*0010*/ 	.short	0x000a
        /*0012*/ 	.short	0x0040
        /*0014*/ 	.byte	0x00, 0xf0, 0x11, 0x00


	//----- nvinfo : EIATTR_KPARAM_INFO
	.align		4
.L_61:
        /*0018*/ 	.byte	0x04, 0x17
        /*001a*/ 	.short	(.L_63 - .L_62)
.L_62:
        /*001c*/ 	.word	0x00000000
        /*0020*/ 	.short	0x0009
        /*0022*/ 	.short	0x003c
        /*0024*/ 	.byte	0x00, 0xf0, 0x11, 0x00


	//----- nvinfo : EIATTR_KPARAM_INFO
	.align		4
.L_63:
        /*0028*/ 	.byte	0x04, 0x17
        /*002a*/ 	.short	(.L_65 - .L_64)
.L_64:
        /*002c*/ 	.word	0x00000000
        /*0030*/ 	.short	0x0008
        /*0032*/ 	.short	0x0038
        /*0034*/ 	.byte	0x00, 0xf0, 0x11, 0x00


	//----- nvinfo : EIATTR_KPARAM_INFO
	.align		4
.L_65:
        /*0038*/ 	.byte	0x04, 0x17
        /*003a*/ 	.short	(.L_67 - .L_66)
.L_66:
        /*003c*/ 	.word	0x00000000
        /*0040*/ 	.short	0x0007
        /*0042*/ 	.short	0x0034
        /*0044*/ 	.byte	0x00, 0xf0, 0x11, 0x00


	//----- nvinfo : EIATTR_KPARAM_INFO
	.align		4
.L_67:
        /*0048*/ 	.byte	0x04, 0x17
        /*004a*/ 	.short	(.L_69 - .L_68)
.L_68:
        /*004c*/ 	.word	0x00000000
        /*0050*/ 	.short	0x0006
        /*0052*/ 	.short	0x0030
        /*0054*/ 	.byte	0x00, 0xf0, 0x11, 0x00


	//----- nvinfo : EIATTR_KPARAM_INFO
	.align		4
.L_69:
        /*0058*/ 	.byte	0x04, 0x17
        /*005a*/ 	.short	(.L_71 - .L_70)
.L_70:
        /*005c*/ 	.word	0x00000000
        /*0060*/ 	.short	0x0005
        /*0062*/ 	.short	0x0028
        /*0064*/ 	.byte	0x00, 0xf5, 0x21, 0x00


	//----- nvinfo : EIATTR_KPARAM_INFO
	.align		4
.L_71:
        /*0068*/ 	.byte	0x04, 0x17
        /*006a*/ 	.short	(.L_73 - .L_72)
.L_72:
        /*006c*/ 	.word	0x00000000
        /*0070*/ 	.short	0x0004
        /*0072*/ 	.short	0x0020
        /*0074*/ 	.byte	0x00, 0xf5, 0x21, 0x00


	//----- nvinfo : EIATTR_KPARAM_INFO
	.align		4
.L_73:
        /*0078*/ 	.byte	0x04, 0x17
        /*007a*/ 	.short	(.L_75 - .L_74)
.L_74:
        /*007c*/ 	.word	0x00000000
        /*0080*/ 	.short	0x0003
        /*0082*/ 	.short	0x0018
        /*0084*/ 	.byte	0x00, 0xf5, 0x21, 0x00


	//----- nvinfo : EIATTR_KPARAM_INFO
	.align		4
.L_75:
        /*0088*/ 	.byte	0x04, 0x17
        /*008a*/ 	.short	(.L_77 - .L_76)
.L_76:
        /*008c*/ 	.word	0x00000000
        /*0090*/ 	.short	0x0002
        /*0092*/ 	.short	0x0010
        /*0094*/ 	.byte	0x00, 0xf5, 0x21, 0x00


	//----- nvinfo : EIATTR_KPARAM_INFO
	.align		4
.L_77:
        /*0098*/ 	.byte	0x04, 0x17
        /*009a*/ 	.short	(.L_79 - .L_78)
.L_78:
        /*009c*/ 	.word	0x00000000
        /*00a0*/ 	.short	0x0001
        /*00a2*/ 	.short	0x0008
        /*00a4*/ 	.byte	0x00, 0xf5, 0x21, 0x00


	//----- nvinfo : EIATTR_KPARAM_INFO
	.align		4
.L_79:
        /*00a8*/ 	.byte	0x04, 0x17
        /*00aa*/ 	.short	(.L_81 - .L_80)
.L_80:
        /*00ac*/ 	.word	0x00000000
        /*00b0*/ 	.short	0x0000
        /*00b2*/ 	.short	0x0000
        /*00b4*/ 	.byte	0x00, 0xf5, 0x21, 0x00


	//----- nvinfo : EIATTR_SPARSE_MMA_MASK
	.align		4
.L_81:
        /*00b8*/ 	.byte	0x03, 0x50
        /*00ba*/ 	.short	0x0000


	//----- nvinfo : EIATTR_WMMA_USED
	.align		4
        /*00bc*/ 	.byte	0x01, 0x2b
	.zero		2


	//----- nvinfo : EIATTR_MAXREG_COUNT
	.align		4
        /*00c0*/ 	.byte	0x03, 0x1b
        /*00c2*/ 	.short	0x00ff


	//----- nvinfo : EIATTR_NUM_BARRIERS
	.align		4
        /*00c4*/ 	.byte	0x02, 0x4c
        /*00c6*/ 	.byte	0x01
	.zero		1


	//----- nvinfo : EIATTR_MERCURY_ISA_VERSION
	.align		4
        /*00c8*/ 	.byte	0x03, 0x5f
        /*00ca*/ 	.short	0x0101


	//----- nvinfo : EIATTR_VRC_CTA_INIT_COUNT
	.align		4
        /*00cc*/ 	.byte	0x02, 0x4a
	.zero		1
	.zero		1


	//----- nvinfo : EIATTR_EXIT_INSTR_OFFSETS
	.align		4
        /*00d0*/ 	.byte	0x04, 0x1c
        /*00d2*/ 	.short	(.L_83 - .L_82)


	//   ....[0]....
.L_82:
        /*00d4*/ 	.word	0x00000030


	//   ....[1]....
        /*00d8*/ 	.word	0x000000b0


	//   ....[2]....
        /*00dc*/ 	.word	0x00002650


	//----- nvinfo : EIATTR_CRS_STACK_SIZE
	.align		4
.L_83:
        /*00e0*/ 	.byte	0x04, 0x1e
        /*00e2*/ 	.short	(.L_85 - .L_84)
.L_84:
        /*00e4*/ 	.word	0x00000000


	//----- nvinfo : EIATTR_CBANK_PARAM_SIZE
	.align		4
.L_85:
        /*00e8*/ 	.byte	0x03, 0x19
        /*00ea*/ 	.short	0x0044


	//----- nvinfo : EIATTR_PARAM_CBANK
	.align		4
        /*00ec*/ 	.byte	0x04, 0x0a
        /*00ee*/ 	.short	(.L_87 - .L_86)
	.align		4
.L_86:
        /*00f0*/ 	.word	index@(.nv.constant0._Z28implicit_gemm_wmma_db_ampereI6__halffLb0EEvPKT_S3_S3_PKlS5_PT0_iiiii)
        /*00f4*/ 	.short	0x0380
        /*00f6*/ 	.short	0x0044


	//----- nvinfo : EIATTR_SW_WAR
	.align		4
.L_87:
        /*00f8*/ 	.byte	0x04, 0x36
        /*00fa*/ 	.short	(.L_89 - .L_88)
.L_88:
        /*00fc*/ 	.word	0x00000008
.L_89:


//--------------------- .nv.info._Z28implicit_gemm_wmma_db_ampereI6__halfS0_Lb1EEvPKT_S3_S3_PKlS5_PT0_iiiii --------------------------
	.section	.nv.info._Z28implicit_gemm_wmma_db_ampereI6__halfS0_Lb1EEvPKT_S3_S3_PKlS5_PT0_iiiii,"",@"SHT_CUDA_INFO"
	.sectionflags	@""
	.align	4


	//----- nvinfo : EIATTR_CUDA_API_VERSION
	.align		4
        /*0000*/ 	.byte	0x04, 0x37
        /*0002*/ 	.short	(.L_91 - .L_90)
.L_90:
        /*0004*/ 	.word	0x00000082


	//----- nvinfo : EIATTR_KPARAM_INFO
	.align		4
.L_91:
        /*0008*/ 	.byte	0x04, 0x17
        /*000a*/ 	.short	(.L_93 - .L_92)
.L_92:
        /*000c*/ 	.word	0x00000000
        /*0010*/ 	.short	0x000a
        /*0012*/ 	.short	0x0040
        /*0014*/ 	.byte	0x00, 0xf0, 0x11, 0x00


	//----- nvinfo : EIATTR_KPARAM_INFO
	.align		4
.L_93:
        /*0018*/ 	.byte	0x04, 0x17
        /*001a*/ 	.short	(.L_95 - .L_94)
.L_94:
        /*001c*/ 	.word	0x00000000
        /*0020*/ 	.short	0x0009
        /*0022*/ 	.short	0x003c
        /*0024*/ 	.byte	0x00, 0xf0, 0x11, 0x00


	//----- nvinfo : EIATTR_KPARAM_INFO
	.align		4
.L_95:
        /*0028*/ 	.byte	0x04, 0x17
        /*002a*/ 	.short	(.L_97 - .L_96)
.L_96:
        /*002c*/ 	.word	0x00000000
        /*0030*/ 	.short	0x0008
        /*0032*/ 	.short	0x0038
        /*0034*/ 	.byte	0x00, 0xf0, 0x11, 0x00


	//----- nvinfo : EIATTR_KPARAM_INFO
	.align		4
.L_97:
        /*0038*/ 	.byte	0x04, 0x17
        /*003a*/ 	.short	(.L_99 - .L_98)
.L_98:
        /*003c*/ 	.word	0x00000000
        /*0040*/ 	.short	0x0007
        /*0042*/ 	.short	0x0034
        /*0044*/ 	.byte	0x00, 0xf0, 0x11, 0x00


	//----- nvinfo : EIATTR_KPARAM_INFO
	.align		4
.L_99:
        /*0048*/ 	.byte	0x04, 0x17
        /*004a*/ 	.short	(.L_101 - .L_100)
.L_100:
        /*004c*/ 	.word	0x00000000
        /*0050*/ 	.short	0x0006
        /*0052*/ 	.short	0x0030
        /*0054*/ 	.byte	0x00, 0xf0, 0x11, 0x00


	//----- nvinfo : EIATTR_KPARAM_INFO
	.align		4
.L_101:
        /*0058*/ 	.byte	0x04, 0x17
        /*005a*/ 	.short	(.L_103 - .L_102)
.L_102:
        /*005c*/ 	.word	0x00000000
        /*0060*/ 	.short	0x0005
        /*0062*/ 	.short	0x0028
        /*0064*/ 	.byte	0x00, 0xf5, 0x21, 0x00


	//----- nvinfo : EIATTR_KPARAM_INFO
	.align		4
.L_103:
        /*0068*/ 	.byte	0x04, 0x17
        /*006a*/ 	.short	(.L_105 - .L_104)
.L_104:
        /*006c*/ 	.word	0x00000000
        /*0070*/ 	.short	0x0004
        /*0072*/ 	.short	0x0020
        /*0074*/ 	.byte	0x00, 0xf5, 0x21, 0x00


	//----- nvinfo : EIATTR_KPARAM_INFO
	.align		4
.L_105:
        /*0078*/ 	.byte	0x04, 0x17
        /*007a*/ 	.short	(.L_107 - .L_106)
.L_106:
        /*007c*/ 	.word	0x00000000
        /*0080*/ 	.short	0x0003
        /*0082*/ 	.short	0x0018
        /*0084*/ 	.byte	0x00, 0xf5, 0x21, 0x00


	//----- nvinfo : EIATTR_KPARAM_INFO
	.align		4
.L_107:
        /*0088*/ 	.byte	0x04, 0x17
        /*008a*/ 	.short	(.L_109 - .L_108)
.L_108:
        /*008c*/ 	.word	0x00000000
        /*0090*/ 	.short	0x0002
        /*0092*/ 	.short	0x0010
        /*0094*/ 	.byte	0x00, 0xf5, 0x21, 0x00


	//----- nvinfo : EIATTR_KPARAM_INFO
	.align		4
.L_109:
        /*0098*/ 	.byte	0x04, 0x17
        /*009a*/ 	.short	(.L_111 - .L_110)
.L_110:
        /*009c*/ 	.word	0x00000000
        /*00a0*/ 	.short	0x0001
        /*00a2*/ 	.short	0x0008
        /*00a4*/ 	.byte	0x00, 0xf5, 0x21, 0x00


	//----- nvinfo : EIATTR_KPARAM_INFO
	.align		4
.L_111:
        /*00a8*/ 	.byte	0x04, 0x17
        /*00aa*/ 	.short	(.L_113 - .L_112)
.L_112:
        /*00ac*/ 	.word	0x00000000
        /*00b0*/ 	.short	0x0000
        /*00b2*/ 	.short	0x0000
        /*00b4*/ 	.byte	0x00, 0xf5, 0x21, 0x00


	//----- nvinfo : EIATTR_SPARSE_MMA_MASK
	.align		4
.L_113:
        /*00b8*/ 	.byte	0x03, 0x50
        /*00ba*/ 	.short	0x0000


	//----- nvinfo : EIATTR_WMMA_USED
	.align		4
        /*00bc*/ 	.byte	0x01, 0x2b
	.zero		2


	//----- nvinfo : EIATTR_MAXREG_COUNT
	.align		4
        /*00c0*/ 	.byte	0x03, 0x1b
        /*00c2*/ 	.short	0x00ff


	//----- nvinfo : EIATTR_NUM_BARRIERS
	.align		4
        /*00c4*/ 	.byte	0x02, 0x4c
        /*00c6*/ 	.byte	0x01
	.zero		1


	//----- nvinfo : EIATTR_MERCURY_ISA_VERSION
	.align		4
        /*00c8*/ 	.byte	0x03, 0x5f
        /*00ca*/ 	.short	0x0101


	//----- nvinfo : EIATTR_VRC_CTA_INIT_COUNT
	.align		4
        /*00cc*/ 	.byte	0x02, 0x4a
	.zero		1
	.zero		1


	//----- nvinfo : EIATTR_ATOM16_EMUL_INSTR_REG_MAP
	.align		4
        /*00d0*/ 	.byte	0x04, 0x2e
        /*00d2*/ 	.short	(.L_115 - .L_114)


	//   ....[0]....
.L_114:
        /*00d4*/ 	.word	0x00001dd0
        /*00d8*/ 	.short	0x000f
        /*00da*/ 	.short	0x0000


	//   ....[1]....
        /*00dc*/ 	.word	0x00001e30
        /*00e0*/ 	.short	0x000f
        /*00e2*/ 	.short	0x0000


	//   ....[2]....
        /*00e4*/ 	.word	0x00001f30
        /*00e8*/ 	.short	0x0015
        /*00ea*/ 	.short	0x0000


	//   ....[3]....
        /*00ec*/ 	.word	0x00001f90
        /*00f0*/ 	.short	0x0015
        /*00f2*/ 	.short	0x0000


	//   ....[4]....
        /*00f4*/ 	.word	0x00002090
        /*00f8*/ 	.short	0x0015
        /*00fa*/ 	.short	0x0000


	//   ....[5]....
        /*00fc*/ 	.word	0x000020f0
        /*0100*/ 	.short	0x0015
        /*0102*/ 	.short	0x0000


	//   ....[6]....
        /*0104*/ 	.word	0x000021f0
        /*0108*/ 	.short	0x0015
        /*010a*/ 	.short	0x0000


	//   ....[7]....
        /*010c*/ 	.word	0x00002250
        /*0110*/ 	.short	0x0015
        /*0112*/ 	.short	0x0000


	//   ....[8]....
        /*0114*/ 	.word	0x00002350
        /*0118*/ 	.short	0x0015
        /*011a*/ 	.short	0x0000


	//   ....[9]....
        /*011c*/ 	.word	0x000023b0
        /*0120*/ 	.short	0x0015
        /*0122*/ 	.short	0x0000


	//   ....[10]....
        /*0124*/ 	.word	0x000024a0
        /*0128*/ 	.short	0x0015
        /*012a*/ 	.short	0x0000


	//   ....[11]....
        /*012c*/ 	.word	0x00002500
        /*0130*/ 	.short	0x0015
        /*0132*/ 	.short	0x0000


	//   ....[12]....
        /*0134*/ 	.word	0x000025f0
        /*0138*/ 	.short	0x000f
        /*013a*/ 	.short	0x0000


	//   ....[13]....
        /*013c*/ 	.word	0x00002640
        /*0140*/ 	.short	0x000f
        /*0142*/ 	.short	0x0000


	//   ....[14]....
        /*0144*/ 	.word	0x00002850
        /*0148*/ 	.short	0x000f
        /*014a*/ 	.short	0x0000


	//   ....[15]....
        /*014c*/ 	.word	0x000028b0
        /*0150*/ 	.short	0x000f
        /*0152*/ 	.short	0x0000


	//   ....[16]....
        /*0154*/ 	.word	0x00002990
        /*0158*/ 	.short	0x0015
        /*015a*/ 	.short	0x0000


	//   ....[17]....
        /*015c*/ 	.word	0x000029f0
        /*0160*/ 	.short	0x0015
        /*0162*/ 	.short	0x0000


	//   ....[18]....
        /*0164*/ 	.word	0x00002ad0
        /*0168*/ 	.short	0x0015
        /*016a*/ 	.short	0x0000


	//   ....[19]....
        /*016c*/ 	.word	0x00002b30
        /*0170*/ 	.short	0x0015
        /*0172*/ 	.short	0x0000


	//   ....[20]....
        /*0174*/ 	.word	0x00002c10
        /*0178*/ 	.short	0x0015
        /*017a*/ 	.short	0x0000


	//   ....[21]....
        /*017c*/ 	.word	0x00002c70
        /*0180*/ 	.short	0x0015
        /*0182*/ 	.short	0x0000


	//   ....[22]....
        /*0184*/ 	.word	0x00002d50
        /*0188*/ 	.short	0x0015
        /*018a*/ 	.short	0x0000


	//   ....[23]....
        /*018c*/ 	.word	0x00002db0
        /*0190*/ 	.short	0x0015
        /*0192*/ 	.short	0x0000


	//   ....[24]....
        /*0194*/ 	.word	0x00002e90
        /*0198*/ 	.short	0x0015
        /*019a*/ 	.short	0x0000


	//   ....[25]....
        /*019c*/ 	.word	0x00002ef0
        /*01a0*/ 	.short	0x0015
        /*01a2*/ 	.short	0x0000


	//   ....[26]....
        /*01a4*/ 	.word	0x00002fd0
        /*01a8*/ 	.short	0x0015
        /*01aa*/ 	.short	0x0000


	//   ....[27]....
        /*01ac*/ 	.word	0x00003030
        /*01b0*/ 	.short	0x0015
        /*01b2*/ 	.short	0x0000


	//   ....[28]....
        /*01b4*/ 	.word	0x00003110
        /*01b8*/ 	.short	0x000f
        /*01ba*/ 	.short	0x0000


	//   ....[29]....
        /*01bc*/ 	.word	0x00003160
        /*01c0*/ 	.short	0x000f
        /*01c2*/ 	.short	0x0000


	//----- nvinfo : EIATTR_EXIT_INSTR_OFFSETS
	.align		4
.L_115:
        /*01c4*/ 	.byte	0x04, 0x1c
        /*01c6*/ 	.short	(.L_117 - .L_116)


	//   ....[0]....
.L_116:
        /*01c8*/ 	.word	0x00000030


	//   ....[1]....
        /*01cc*/ 	.word	0x000000b0


	//   ....[2]....
        /*01d0*/ 	.word	0x000031f0


	//----- nvinfo : EIATTR_CRS_STACK_SIZE
	.align		4
.L_117:
        /*01d4*/ 	.byte	0x04, 0x1e
        /*01d6*/ 	.short	(.L_119 - .L_118)
.L_118:
        /*01d8*/ 	.word	0x00000000


	//----- nvinfo : EIATTR_CBANK_PARAM_SIZE
	.align		4
.L_119:
        /*01dc*/ 	.byte	0x03, 0x19
        /*01de*/ 	.short	0x0044


	//----- nvinfo : EIATTR_PARAM_CBANK
	.align		4
        /*01e0*/ 	.byte	0x04, 0x0a
        /*01e2*/ 	.short	(.L_121 - .L_120)
	.align		4
.L_120:
        /*01e4*/ 	.word	index@(.nv.constant0._Z28implicit_gemm_wmma_db_ampereI6__halfS0_Lb1EEvPKT_S3_S3_PKlS5_PT0_iiiii)
        /*01e8*/ 	.short	0x0380
        /*01ea*/ 	.short	0x0044


	//----- nvinfo : EIATTR_SW_WAR
	.align		4
.L_121:
        /*01ec*/ 	.byte	0x04, 0x36
        /*01ee*/ 	.short	(.L_123 - .L_122)
.L_122:
        /*01f0*/ 	.word	0x00000008
.L_123:


//--------------------- .nv.info._Z28implicit_gemm_wmma_db_ampereI6__halffLb1EEvPKT_S3_S3_PKlS5_PT0_iiiii --------------------------
	.section	.nv.info._Z28implicit_gemm_wmma_db_ampereI6__halffLb1EEvPKT_S3_S3_PKlS5_PT0_iiiii,"",@"SHT_CUDA_INFO"
	.sectionflags	@""
	.align	4


	//----- nvinfo : EIATTR_CUDA_API_VERSION
	.align		4
        /*0000*/ 	.byte	0x04, 0x37
        /*0002*/ 	.short	(.L_125 - .L_124)
.L_124:
        /*0004*/ 	.word	0x00000082


	//----- nvinfo : EIATTR_KPARAM_INFO
	.align		4
.L_125:
        /*0008*/ 	.byte	0x04, 0x17
        /*000a*/ 	.short	(.L_127 - .L_126)
.L_126:
        /*000c*/ 	.word	0x00000000
        /*0010*/ 	.short	0x000a
        /*0012*/ 	.short	0x0040
        /*0014*/ 	.byte	0x00, 0xf0, 0x11, 0x00


	//----- nvinfo : EIATTR_KPARAM_INFO
	.align		4
.L_127:
        /*0018*/ 	.byte	0x04, 0x17
        /*001a*/ 	.short	(.L_129 - .L_128)
.L_128:
        /*001c*/ 	.word	0x00000000
        /*0020*/ 	.short	0x0009
        /*0022*/ 	.short	0x003c
        /*0024*/ 	.byte	0x00, 0xf0, 0x11, 0x00


	//----- nvinfo : EIATTR_KPARAM_INFO
	.align		4
.L_129:
        /*0028*/ 	.byte	0x04, 0x17
        /*002a*/ 	.short	(.L_131 - .L_130)
.L_130:
        /*002c*/ 	.word	0x00000000
        /*0030*/ 	.short	0x0008
        /*0032*/ 	.short	0x0038
        /*0034*/ 	.byte	0x00, 0xf0, 0x11, 0x00


	//----- nvinfo : EIATTR_KPARAM_INFO
	.align		4
.L_131:
        /*0038*/ 	.byte	0x04, 0x17
        /*003a*/ 	.short	(.L_133 - .L_132)
.L_132:
        /*003c*/ 	.word	0x00000000
        /*0040*/ 	.short	0x0007
        /*0042*/ 	.short	0x0034
        /*0044*/ 	.byte	0x00, 0xf0, 0x11, 0x00


	//----- nvinfo : EIATTR_KPARAM_INFO
	.align		4
.L_133:
        /*0048*/ 	.byte	0x04, 0x17
        /*004a*/ 	.short	(.L_135 - .L_134)
.L_134:
        /*004c*/ 	.word	0x00000000
        /*0050*/ 	.short	0x0006
        /*0052*/ 	.short	0x0030
        /*0054*/ 	.byte	0x00, 0xf0, 0x11, 0x00


	//----- nvinfo : EIATTR_KPARAM_INFO
	.align		4
.L_135:
        /*0058*/ 	.byte	0x04, 0x17
        /*005a*/ 	.short	(.L_137 - .L_136)
.L_136:
        /*005c*/ 	.word	0x00000000
        /*0060*/ 	.short	0x0005
        /*0062*/ 	.short	0x0028
        /*0064*/ 	.byte	0x00, 0xf5, 0x21, 0x00


	//----- nvinfo : EIATTR_KPARAM_INFO
	.align		4
.L_137:
        /*0068*/ 	.byte	0x04, 0x17
        /*006a*/ 	.short	(.L_139 - .L_138)
.L_138:
        /*006c*/ 	.word	0x00000000
        /*0070*/ 	.short	0x0004
        /*0072*/ 	.short	0x0020
        /*0074*/ 	.byte	0x00, 0xf5, 0x21, 0x00


	//----- nvinfo : EIATTR_KPARAM_INFO
	.align		4
.L_139:
        /*0078*/ 	.byte	0x04, 0x17
        /*007a*/ 	.short	(.L_141 - .L_140)
.L_140:
        /*007c*/ 	.word	0x00000000
        /*0080*/ 	.short	0x0003
        /*0082*/ 	.short	0x0018
        /*0084*/ 	.byte	0x00, 0xf5, 0x21, 0x00


	//----- nvinfo : EIATTR_KPARAM_INFO
	.align		4
.L_141:
        /*0088*/ 	.byte	0x04, 0x17
        /*008a*/ 	.short	(.L_143 - .L_142)
.L_142:
        /*008c*/ 	.word	0x00000000
        /*0090*/ 	.short	0x0002
        /*0092*/ 	.short	0x0010
        /*0094*/ 	.byte	0x00, 0xf5, 0x21, 0x00


	//----- nvinfo : EIATTR_KPARAM_INFO
	.align		4
.L_143:
        /*0098*/ 	.byte	0x04, 0x17
        /*009a*/ 	.short	(.L_145 - .L_144)
.L_144:
        /*009c*/ 	.word	0x00000000
        /*00a0*/ 	.short	0x0001
        /*00a2*/ 	.short	0x0008
        /*00a4*/ 	.byte	0x00, 0xf5, 0x21, 0x00


	//----- nvinfo : EIATTR_KPARAM_INFO
	.align		4
.L_145:
        /*00a8*/ 	.byte	0x04, 0x17
        /*00aa*/ 	.short	(.L_147 - .L_146)
.L_146:
        /*00ac*/ 	.word	0x00000000
        /*00b0*/ 	.short	0x0000
        /*00b2*/ 	.short	0x0000
        /*00b4*/ 	.byte	0x00, 0xf5, 0x21, 0x00


	//----- nvinfo : EIATTR_SPARSE_MMA_MASK
	.align		4
.L_147:
        /*00b8*/ 	.byte	0x03, 0x50
        /*00ba*/ 	.short	0x0000


	//----- nvinfo : EIATTR_WMMA_USED
	.align		4
        /*00bc*/ 	.byte	0x01, 0x2b
	.zero		2


	//----- nvinfo : EIATTR_MAXREG_COUNT
	.align		4
        /*00c0*/ 	.byte	0x03, 0x1b
        /*00c2*/ 	.short	0x00ff


	//----- nvinfo : EIATTR_NUM_BARRIERS
	.align		4
        /*00c4*/ 	.byte	0x02, 0x4c
        /*00c6*/ 	.byte	0x01
	.zero		1


	//----- nvinfo : EIATTR_MERCURY_ISA_VERSION
	.align		4
        /*00c8*/ 	.byte	0x03, 0x5f
        /*00ca*/ 	.short	0x0101


	//----- nvinfo : EIATTR_VRC_CTA_INIT_COUNT
	.align		4
        /*00cc*/ 	.byte	0x02, 0x4a
	.zero		1
	.zero		1


	//----- nvinfo : EIATTR_EXIT_INSTR_OFFSETS
	.align		4
        /*00d0*/ 	.byte	0x04, 0x1c
        /*00d2*/ 	.short	(.L_149 - .L_148)


	//   ....[0]....
.L_148:
        /*00d4*/ 	.word	0x00000030


	//   ....[1]....
        /*00d8*/ 	.word	0x000000b0


	//   ....[2]....
        /*00dc*/ 	.word	0x000027a0


	//----- nvinfo : EIATTR_CRS_STACK_SIZE
	.align		4
.L_149:
        /*00e0*/ 	.byte	0x04, 0x1e
        /*00e2*/ 	.short	(.L_151 - .L_150)
.L_150:
        /*00e4*/ 	.word	0x00000000


	//----- nvinfo : EIATTR_CBANK_PARAM_SIZE
	.align		4
.L_151:
        /*00e8*/ 	.byte	0x03, 0x19
        /*00ea*/ 	.short	0x0044


	//----- nvinfo : EIATTR_PARAM_CBANK
	.align		4
        /*00ec*/ 	.byte	0x04, 0x0a
        /*00ee*/ 	.short	(.L_153 - .L_152)
	.align		4
.L_152:
        /*00f0*/ 	.word	index@(.nv.constant0._Z28implicit_gemm_wmma_db_ampereI6__halffLb1EEvPKT_S3_S3_PKlS5_PT0_iiiii)
        /*00f4*/ 	.short	0x0380
        /*00f6*/ 	.short	0x0044


	//----- nvinfo : EIATTR_SW_WAR
	.align		4
.L_153:
        /*00f8*/ 	.byte	0x04, 0x36
        /*00fa*/ 	.short	(.L_155 - .L_154)
.L_154:
        /*00fc*/ 	.word	0x00000008
.L_155:


//--------------------- .nv.callgraph             --------------------------
	.section	.nv.callgraph,"",@"SHT_CUDA_CALLGRAPH"
	.align	4
	.sectionentsize	8
	.align		4
        /*0000*/ 	.word	0x00000000
	.align		4
        /*0004*/ 	.word	0xffffffff
	.align		4
        /*0008*/ 	.word	0x00000000
	.align		4
        /*000c*/ 	.word	0xfffffffe
	.align		4
        /*0010*/ 	.word	0x00000000
	.align		4
        /*0014*/ 	.word	0xfffffffd
	.align		4
        /*0018*/ 	.word	0x00000000
	.align		4
        /*001c*/ 	.word	0xfffffffc


//--------------------- .text._Z28implicit_gemm_wmma_db_ampereI6__halfS0_Lb0EEvPKT_S3_S3_PKlS5_PT0_iiiii --------------------------
	.section	.text._Z28implicit_gemm_wmma_db_ampereI6__halfS0_Lb0EEvPKT_S3_S3_PKlS5_PT0_iiiii,"ax",@progbits
	.align	128
        .global         _Z28implicit_gemm_wmma_db_ampereI6__halfS0_Lb0EEvPKT_S3_S3_PKlS5_PT0_iiiii
        .type           _Z28implicit_gemm_wmma_db_ampereI6__halfS0_Lb0EEvPKT_S3_S3_PKlS5_PT0_iiiii,@function
        .size           _Z28implicit_gemm_wmma_db_ampereI6__halfS0_Lb0EEvPKT_S3_S3_PKlS5_PT0_iiiii,(.L_x_190 - _Z28implicit_gemm_wmma_db_ampereI6__halfS0_Lb0EEvPKT_S3_S3_PKlS5_PT0_iiiii)
        .other          _Z28implicit_gemm_wmma_db_ampereI6__halfS0_Lb0EEvPKT_S3_S3_PKlS5_PT0_iiiii,@"STO_CUDA_ENTRY STV_DEFAULT"
_Z28implicit_gemm_wmma_db_ampereI6__halfS0_Lb0EEvPKT_S3_S3_PKlS5_PT0_iiiii:
.text._Z28implicit_gemm_wmma_db_ampereI6__halfS0_Lb0EEvPKT_S3_S3_PKlS5_PT0_iiiii:
[----:B------:R-:W-:Y:S08]  /*0000*/  LDC R1, c[0x0][0x37c] ;  /* 0x0000df00ff017b82 */ /* 0x000ff00000000800 */
[----:B------:R-:W1:Y:S02]  /*0010*/  LDC R0, c[0x0][0x360] ;  /* 0x0000d800ff007b82 */ /* 0x000e640000000800 */
[----:B-1----:R-:W-:-:S13]  /*0020*/  ISETP.NE.AND P0, PT, R0, 0x20, PT ;  /* 0x000000200000780c */ /* 0x002fda0003f05270 */
[----:B------:R-:W-:Y:S05]  /*0030*/  @P0 EXIT ;  /* 0x000000000000094d */ /* 0x000fea0003800000 */
[----:B------:R-:W1:Y:S08]  /*0040*/  LDC R0, c[0x0][0x3bc] ;  /* 0x0000ef00ff007b82 */ /* 0x000e700000000800 */
[----:B------:R-:W2:Y:S01]  /*0050*/  S2UR UR11, SR_CTAID.Y ;  /* 0x00000000000b79c3 */ /* 0x000ea20000002600 */
[----:B-1----:R-:W-:-:S05]  /*0060*/  VIADD R0, R0, 0xf ;  /* 0x0000000f00007836 */ /* 0x002fca0000000000 */
[----:B------:R-:W-:-:S04]  /*0070*/  SHF.R.S32.HI R3, RZ, 0x1f, R0 ;  /* 0x0000001fff037819 */ /* 0x000fc80000011400 */
[----:B------:R-:W-:-:S04]  /*0080*/  LEA.HI R3, R3, R0, RZ, 0x4 ;  /* 0x0000000003037211 */ /* 0x000fc800078f20ff */
[----:B------:R-:W-:-:S04]  /*0090*/  SHF.R.S32.HI R28, RZ, 0x4, R3 ;  /* 0x00000004ff1c7819 */ /* 0x000fc80000011403 */
[----:B--2---:R-:W-:-:S13]  /*00a0*/  ISETP.LE.AND P0, PT, R28, UR11, PT ;  /* 0x0000000b1c007c0c */ /* 0x004fda000bf03270 */
[----:B------:R-:W-:Y:S05]  /*00b0*/  @P0 EXIT ;  /* 0x000000000000094d */ /* 0x000fea0003800000 */
[----:B------:R-:W1:Y:S01]  /*00c0*/  S2R R7, SR_TID.X ;  /* 0x0000000000077919 */ /* 0x000e620000002100 */
[----:B------:R-:W2:Y:S01]  /*00d0*/  LDCU UR12, c[0x0][0x3b8] ;  /* 0x00007700ff0c77ac */ /* 0x000ea20008000800 */
[----:B------:R-:W3:Y:S01]  /*00e0*/  S2UR UR10, SR_CgaCtaId ;  /* 0x00000000000a79c3 */ /* 0x000ee20000008800 */
[----:B------:R-:W-:Y:S01]  /*00f0*/  IMAD.MOV.U32 R33, RZ, RZ, RZ ;  /* 0x000000ffff217224 */ /* 0x000fe200078e00ff */
[----:B------:R-:W4:Y:S01]  /*0100*/  S2R R3, SR_CTAID.X ;  /* 0x0000000000037919 */ /* 0x000f220000002500 */
[----:B------:R-:W5:Y:S01]  /*0110*/  LDCU.64 UR14, c[0x0][0x388] ;  /* 0x00007100ff0e77ac */ /* 0x000f620008000a00 */
[----:B------:R-:W-:Y:S01]  /*0120*/  IMAD.U32 R27, RZ, RZ, UR11 ;  /* 0x0000000bff1b7e24 */ /* 0x000fe2000f8e00ff */
[----:B------:R-:W5:Y:S01]  /*0130*/  LDCU.64 UR8, c[0x0][0x3b0] ;  /* 0x00007600ff0877ac */ /* 0x000f620008000a00 */
[----:B------:R-:W-:Y:S01]  /*0140*/  UMOV UR4, 0x400 ;  /* 0x0000040000047882 */ /* 0x000fe20000000000 */
[----:B------:R-:W1:Y:S01]  /*0150*/  LDCU.64 UR16, c[0x0][0x358] ;  /* 0x00006b00ff1077ac */ /* 0x000e620008000a00 */
[----:B------:R-:W-:-:S02]  /*0160*/  UIADD3 UR7, UPT, UPT, UR4, 0x100, URZ ;  /* 0x0000010004077890 */ /* 0x000fc4000fffe0ff */
[----:B------:R-:W-:Y:S02]  /*0170*/  UIADD3 UR5, UPT, UPT, UR4, 0x900, URZ ;  /* 0x0000090004057890 */ /* 0x000fe4000fffe0ff */
[----:B--2---:R-:W-:Y:S02]  /*0180*/  USHF.R.S32.HI UR19, URZ, 0x1f, UR12 ;  /* 0x0000001fff137899 */ /* 0x004fe4000801140c */
[----:B---3--:R-:W-:Y:S02]  /*0190*/  ULEA UR7, UR10, UR7, 0x18 ;  /* 0x000000070a077291 */ /* 0x008fe4000f8ec0ff */
[----:B-----5:R-:W-:Y:S02]  /*01a0*/  USHF.R.S32.HI UR6, URZ, 0x1f, UR8 ;  /* 0x0000001fff067899 */ /* 0x020fe40008011408 */
[----:B------:R-:W-:Y:S01]  /*01b0*/  UIADD3 UR8, UPT, UPT, UR4, 0x500, URZ ;  /* 0x0000050004087890 */ /* 0x000fe2000fffe0ff */
[----:B-1----:R-:W-:Y:S01]  /*01c0*/  SHF.R.U32.HI R24, RZ, 0x1, R7 ;  /* 0x00000001ff187819 */ /* 0x002fe20000011607 */
[C---:B------:R-:W-:Y:S01]  /*01d0*/  IMAD.SHL.U32 R2, R7.reuse, 0x20, RZ ;  /* 0x0000002007027824 */ /* 0x040fe200078e00ff */
[C---:B------:R-:W-:Y:S01]  /*01e0*/  LOP3.LUT R0, R7.reuse, 0x1f, RZ, 0xc0, !PT ;  /* 0x0000001f07007812 */ /* 0x040fe200078ec0ff */
[----:B------:R-:W-:Y:S01]  /*01f0*/  IMAD.SHL.U32 R6, R7, 0x8, RZ ;  /* 0x0000000807067824 */ /* 0x000fe200078e00ff */
[----:B------:R-:W-:Y:S01]  /*0200*/  LOP3.LUT R24, R24, 0x8, RZ, 0xc0, !PT ;  /* 0x0000000818187812 */ /* 0x000fe200078ec0ff */
[----:B----4-:R-:W-:Y:S01]  /*0210*/  IMAD.SHL.U32 R3, R3, 0x10, RZ ;  /* 0x0000001003037824 */ /* 0x010fe200078e00ff */
[----:B------:R-:W-:Y:S01]  /*0220*/  SHF.R.U32.HI R0, RZ, 0x1, R0 ;  /* 0x00000001ff007819 */ /* 0x000fe20000011600 */
[----:B------:R-:W-:Y:S01]  /*0230*/  ULEA UR8, UR10, UR8, 0x18 ;  /* 0x000000080a087291 */ /* 0x000fe2000f8ec0ff */
[----:B------:R-:W-:Y:S01]  /*0240*/  LOP3.LUT R5, R2, 0x20, RZ, 0xc0, !PT ;  /* 0x0000002002057812 */ /* 0x000fe200078ec0ff */
[----:B------:R-:W-:Y:S01]  /*0250*/  UIADD3 UR20, UPT, UPT, UR9, -0x1, URZ ;  /* 0xffffffff09147890 */ /* 0x000fe2000fffe0ff */
[----:B------:R-:W-:Y:S01]  /*0260*/  LOP3.LUT R32, R24, R3, RZ, 0xfc, !PT ;  /* 0x0000000318207212 */ /* 0x000fe200078efcff */
[----:B------:R-:W-:Y:S01]  /*0270*/  ULEA UR18, UR10, UR4, 0x18 ;  /* 0x000000040a127291 */ /* 0x000fe2000f8ec0ff */
[----:B------:R-:W-:Y:S01]  /*0280*/  LOP3.LUT R26, R7, 0xf, RZ, 0xc0, !PT ;  /* 0x0000000f071a7812 */ /* 0x000fe200078ec0ff */
[----:B------:R-:W-:Y:S01]  /*0290*/  IMAD R0, R0, 0x40, R5 ;  /* 0x0000004000007824 */ /* 0x000fe200078e0205 */
[----:B------:R-:W-:Y:S01]  /*02a0*/  LOP3.LUT R22, R2, 0x1e0, RZ, 0xc0, !PT ;  /* 0x000001e002167812 */ /* 0x000fe200078ec0ff */
[----:B------:R-:W-:Y:S01]  /*02b0*/  ULEA.HI UR4, UR20, 0x1, URZ, 0x1c ;  /* 0x0000000114047891 */ /* 0x000fe2000f8fe0ff */
[----:B------:R-:W-:Y:S01]  /*02c0*/  LOP3.LUT R2, R3, 0x8, R6, 0xf8, !PT ;  /* 0x0000000803027812 */ /* 0x000fe200078ef806 */
[----:B------:R-:W-:Y:S01]  /*02d0*/  IMAD.WIDE.U32 R4, R26, UR12, R32 ;  /* 0x0000000c1a047c25 */ /* 0x000fe2000f8e0020 */
[----:B------:R-:W-:Y:S01]  /*02e0*/  ISETP.GE.AND P4, PT, R32, UR12, PT ;  /* 0x0000000c20007c0c */ /* 0x000fe2000bf86270 */
[----:B------:R-:W-:Y:S01]  /*02f0*/  ULEA UR10, UR10, UR5, 0x18 ;  /* 0x000000050a0a7291 */ /* 0x000fe2000f8ec0ff */
[----:B------:R-:W-:-:S02]  /*0300*/  LOP3.LUT R3, R2, 0x7, RZ, 0xfc, !PT ;  /* 0x0000000702037812 */ /* 0x000fc400078efcff */
[----:B------:R-:W-:Y:S02]  /*0310*/  LEA R30, P0, R4, UR14, 0x1 ;  /* 0x0000000e041e7c11 */ /* 0x000fe4000f8008ff */
[----:B------:R-:W-:Y:S01]  /*0320*/  ISETP.GE.AND P3, PT, R3, UR12, PT ;  /* 0x0000000c03007c0c */ /* 0x000fe2000bf66270 */
[----:B------:R-:W-:Y:S01]  /*0330*/  VIADD R3, R32, 0x7 ;  /* 0x0000000720037836 */ /* 0x000fe20000000000 */
[----:B------:R-:W-:Y:S02]  /*0340*/  LEA.HI.X R4, R4, UR15, R5, 0x1, P0 ;  /* 0x0000000f04047c11 */ /* 0x000fe400080f0c05 */
[----:B------:R-:W-:Y:S02]  /*0350*/  LOP3.LUT R22, R22, 0x10, R7, 0xf8, !PT ;  /* 0x0000001016167812 */ /* 0x000fe400078ef807 */
[----:B------:R-:W-:Y:S02]  /*0360*/  ISETP.GE.AND P0, PT, R26, UR9, PT ;  /* 0x000000091a007c0c */ /* 0x000fe4000bf06270 */
[----:B------:R-:W-:Y:S01]  /*0370*/  SEL R30, R30, RZ, !P4 ;  /* 0x000000ff1e1e7207 */ /* 0x000fe20006000000 */
[----:B------:R-:W-:Y:S01]  /*0380*/  VIADD R21, R22, UR7 ;  /* 0x0000000716157c36 */ /* 0x000fe20008000000 */
[----:B------:R-:W-:Y:S01]  /*0390*/  SEL R4, R4, RZ, !P4 ;  /* 0x000000ff04047207 */ /* 0x000fe20006000000 */
[----:B------:R-:W-:Y:S01]  /*03a0*/  VIADD R20, R22, UR8 ;  /* 0x0000000816147c36 */ /* 0x000fe20008000000 */
[----:B------:R-:W-:-:S02]  /*03b0*/  LOP3.LUT R23, R24, 0x7, RZ, 0xfc, !PT ;  /* 0x0000000718177812 */ /* 0x000fc400078efcff */
[----:B------:R-:W-:Y:S02]  /*03c0*/  ISETP.GE.AND P2, PT, R3, UR12, PT ;  /* 0x0000000c03007c0c */ /* 0x000fe4000bf46270 */
[----:B------:R-:W-:Y:S02]  /*03d0*/  LOP3.LUT R25, R6, 0x78, RZ, 0xc0, !PT ;  /* 0x0000007806197812 */ /* 0x000fe400078ec0ff */
[----:B------:R-:W-:Y:S02]  /*03e0*/  SEL R30, R30, RZ, !P0 ;  /* 0x000000ff1e1e7207 */ /* 0x000fe40004000000 */
[----:B------:R-:W-:Y:S02]  /*03f0*/  SEL R31, R4, RZ, !P0 ;  /* 0x000000ff041f7207 */ /* 0x000fe40004000000 */
[----:B------:R-:W-:Y:S02]  /*0400*/  ISETP.GE.AND P1, PT, R23, UR9, PT ;  /* 0x0000000917007c0c */ /* 0x000fe4000bf26270 */
[----:B------:R-:W-:Y:S01]  /*0410*/  ISETP.GE.OR P2, PT, R26, UR9, P2 ;  /* 0x000000091a007c0c */ /* 0x000fe20009746670 */
[----:B------:R-:W-:-:S12]  /*0420*/  ULOP3.LUT UR9, UR4, 0x1ffffffe, URZ, 0xc0, !UPT ;  /* 0x1ffffffe04097892 */ /* 0x000fd8000f8ec0ff */
.L_x_34:
[----:B------:R-:W1:Y:S01]  /*0430*/  S2R R4, SR_TID.X ;  /* 0x0000000000047919 */ /* 0x000e620000002100 */
[----:B------:R-:W-:Y:S01]  /*0440*/  BSSY.RECONVERGENT B0, `(.L_x_0) ;  /* 0x000001a000007945 */ /* 0x000fe20003800200 */
[----:B-1-3--:R-:W-:-:S04]  /*0450*/  LOP3.LUT R12, R4, 0x1f, RZ, 0xc0, !PT ;  /* 0x0000001f040c7812 */ /* 0x00afc800078ec0ff */
[----:B------:R-:W-:-:S13]  /*0460*/  ISETP.GT.U32.AND P0, PT, R12, 0xf, PT ;  /* 0x0000000f0c00780c */ /* 0x000fda0003f04070 */
[----:B------:R-:W-:Y:S05]  /*0470*/  @P0 BRA `(.L_x_1) ;  /* 0x0000000000580947 */ /* 0x000fea0003800000 */
[----:B------:R-:W1:Y:S01]  /*0480*/  LDCU UR4, c[0x0][0x3bc] ;  /* 0x00007780ff0477ac */ /* 0x000e620008000800 */
[----:B------:R-:W-:Y:S02]  /*0490*/  IMAD R11, R27, 0x10, R12 ;  /* 0x000000101b0b7824 */ /* 0x000fe400078e020c */
[----:B------:R-:W-:Y:S02]  /*04a0*/  IMAD.MOV.U32 R4, RZ, RZ, -0x1 ;  /* 0xffffffffff047424 */ /* 0x000fe400078e00ff */
[----:B------:R-:W-:Y:S01]  /*04b0*/  IMAD.MOV.U32 R5, RZ, RZ, -0x1 ;  /* 0xffffffffff057424 */ /* 0x000fe200078e00ff */
[----:B-1----:R-:W-:-:S13]  /*04c0*/  ISETP.GE.AND P0, PT, R11, UR4, PT ;  /* 0x000000040b007c0c */ /* 0x002fda000bf06270 */
[----:B------:R-:W1:Y:S08]  /*04d0*/  @!P0 LDC.64 R6, c[0x0][0x398] ;  /* 0x0000e600ff068b82 */ /* 0x000e700000000a00 */
[----:B------:R-:W2:Y:S01]  /*04e0*/  @!P0 LDC.64 R8, c[0x0][0x3a0] ;  /* 0x0000e800ff088b82 */ /* 0x000ea20000000a00 */
[----:B-1----:R-:W-:-:S05]  /*04f0*/  @!P0 IMAD.WIDE.U32 R6, R11, 0x8, R6 ;  /* 0x000000080b068825 */ /* 0x002fca00078e0006 */
[----:B------:R-:W3:Y:S01]  /*0500*/  @!P0 LDG.E.64.CONSTANT R4, desc[UR16][R6.64] ;  /* 0x0000001006048981 */ /* 0x000ee2000c1e9b00 */
[----:B--2---:R-:W-:-:S04]  /*0510*/  @!P0 IMAD.WIDE.U32 R10, R11, 0x8, R8 ;  /* 0x000000080b0a8825 */ /* 0x004fc800078e0008 */
[----:B------:R-:W-:Y:S02]  /*0520*/  IMAD.MOV.U32 R8, RZ, RZ, -0x1 ;  /* 0xffffffffff087424 */ /* 0x000fe400078e00ff */
[----:B------:R-:W-:-:S06]  /*0530*/  IMAD.MOV.U32 R9, RZ, RZ, -0x1 ;  /* 0xffffffffff097424 */ /* 0x000fcc00078e00ff */
[----:B------:R-:W2:Y:S01]  /*0540*/  @!P0 LDG.E.64.CONSTANT R8, desc[UR16][R10.64] ;  /* 0x000000100a088981 */ /* 0x000ea2000c1e9b00 */
[----:B------:R-:W1:Y:S01]  /*0550*/  S2UR UR11, SR_CgaCtaId ;  /* 0x00000000000b79c3 */ /* 0x000e620000008800 */
[----:B------:R-:W-:Y:S02]  /*0560*/  UMOV UR5, 0x400 ;  /* 0x0000040000057882 */ /* 0x000fe40000000000 */
[----:B------:R-:W-:Y:S02]  /*0570*/  UIADD3 UR4, UPT, UPT, UR5, 0x80, URZ ;  /* 0x0000008005047890 */ /* 0x000fe4000fffe0ff */
[----:B-1----:R-:W-:Y:S02]  /*0580*/  ULEA UR5, UR11, UR5, 0x18 ;  /* 0x000000050b057291 */ /* 0x002fe4000f8ec0ff */
[----:B------:R-:W-:-:S04]  /*0590*/  ULEA UR4, UR11, UR4, 0x18 ;  /* 0x000000040b047291 */ /* 0x000fc8000f8ec0ff */
[C---:B------:R-:W-:Y:S02]  /*05a0*/  LEA R13, R12.reuse, UR5, 0x3 ;  /* 0x000000050c0d7c11 */ /* 0x040fe4000f8e18ff */
[----:B------:R-:W-:-:S03]  /*05b0*/  LEA R15, R12, UR4, 0x3 ;  /* 0x000000040c0f7c11 */ /* 0x000fc6000f8e18ff */
[----:B---3--:R1:W-:Y:S04]  /*05c0*/  STS.64 [R13], R4 ;  /* 0x000000040d007388 */ /* 0x0083e80000000a00 */
[----:B--2---:R1:W-:Y:S02]  /*05d0*/  STS.64 [R15], R8 ;  /* 0x000000080f007388 */ /* 0x0043e40000000a00 */
.L_x_1:
[----:B------:R-:W-:Y:S05]  /*05e0*/  BSYNC.RECONVERGENT B0 ;  /* 0x0000000000007941 */ /* 0x000fea0003800200 */
.L_x_0:
[----:B------:R-:W-:Y:S01]  /*05f0*/  BAR.SYNC.DEFER_BLOCKING 0x0 ;  /* 0x0000000000007b1d */ /* 0x000fe20000010000 */
[----:B-1----:R-:W-:-:S05]  /*0600*/  CS2R R8, SRZ ;  /* 0x0000000000087805 */ /* 0x002fca000001ff00 */
[----:B------:R-:W1:Y:S01]  /*0610*/  LDCU UR4, c[0x0][0x3b0] ;  /* 0x00007600ff0477ac */ /* 0x000e620008000800 */
[----:B------:R-:W-:Y:S01]  /*0620*/  BSSY.RECONVERGENT B0, `(.L_x_2) ;  /* 0x0000013000007945 */ /* 0x000fe20003800200 */
[----:B------:R-:W1:Y:S02]  /*0630*/  LDS.64 R4, [R25+UR18] ;  /* 0x0000001219047984 */ /* 0x000e640008000a00 */
[----:B-1----:R-:W-:-:S04]  /*0640*/  ISETP.GE.U32.AND P0, PT, R4, UR4, PT ;  /* 0x0000000404007c0c */ /* 0x002fc8000bf06070 */
[----:B------:R-:W-:-:S04]  /*0650*/  ISETP.GE.AND.EX P0, PT, R5, UR6, PT, P0 ;  /* 0x0000000605007c0c */ /* 0x000fc8000bf06300 */
[----:B------:R-:W-:Y:S02]  /*0660*/  ISETP.LT.OR P4, PT, R5, RZ, P0 ;  /* 0x000000ff0500720c */ /* 0x000fe40000781670 */
[----:B------:R-:W-:-:S11]  /*0670*/  PLOP3.LUT P0, PT, PT, PT, PT, 0x80, 0x8 ;  /* 0x000000000008781c */ /* 0x000fd60003f0f070 */
[----:B------:R-:W-:Y:S05]  /*0680*/  @P4 BRA `(.L_x_3) ;  /* 0x0000000000304947 */ /* 0x000fea0003800000 */
[----:B------:R-:W1:Y:S01]  /*0690*/  LDCU UR5, c[0x0][0x3b4] ;  /* 0x00007680ff0577ac */ /* 0x000e620008000800 */
[----:B------:R-:W-:Y:S01]  /*06a0*/  IMAD.MOV.U32 R6, RZ, RZ, R24 ;  /* 0x000000ffff067224 */ /* 0x000fe200078e0018 */
[----:B------:R-:W-:Y:S01]  /*06b0*/  PLOP3.LUT P0, PT, P1, PT, PT, 0x80, 0x8 ;  /* 0x000000000008781c */ /* 0x000fe20000f0f070 */
[----:B------:R-:W-:Y:S01]  /*06c0*/  IMAD.MOV.U32 R7, RZ, RZ, RZ ;  /* 0x000000ffff077224 */ /* 0x000fe200078e00ff */
[----:B------:R-:W2:Y:S01]  /*06d0*/  LDCU.64 UR12, c[0x0][0x380] ;  /* 0x00007000ff0c77ac */ /* 0x000ea20008000a00 */
[----:B-1----:R-:W-:Y:S02]  /*06e0*/  USHF.R.S32.HI UR4, URZ, 0x1f, UR5 ;  /* 0x0000001fff047899 */ /* 0x002fe40008011405 */
[----:B------:R-:W-:Y:S02]  /*06f0*/  IMAD R5, R5, UR5, RZ ;  /* 0x0000000505057c24 */ /* 0x000fe4000f8e02ff */
[----:B------:R-:W-:-:S04]  /*0700*/  IMAD.WIDE.U32 R6, R4, UR5, R6 ;  /* 0x0000000504067c25 */ /* 0x000fc8000f8e0006 */
[----:B------:R-:W-:Y:S01]  /*0710*/  IMAD R5, R4, UR4, R5 ;  /* 0x0000000404057c24 */ /* 0x000fe2000f8e0205 */
[----:B--2---:R-:W-:-:S03]  /*0720*/  LEA R8, P4, R6, UR12, 0x1 ;  /* 0x0000000c06087c11 */ /* 0x004fc6000f8808ff */
[----:B------:R-:W-:-:S05]  /*0730*/  IMAD.IADD R5, R7, 0x1, R5 ;  /* 0x0000000107057824 */ /* 0x000fca00078e0205 */
[----:B------:R-:W-:-:S07]  /*0740*/  LEA.HI.X R9, R6, UR13, R5, 0x1, P4 ;  /* 0x0000000d06097c11 */ /* 0x000fce000a0f0c05 */
.L_x_3:
[----:B------:R-:W-:Y:S05]  /*0750*/  BSYNC.RECONVERGENT B0 ;  /* 0x0000000000007941 */ /* 0x000fea0003800200 */
.L_x_2:
[----:B------:R-:W-:Y:S01]  /*0760*/  IMAD.MOV.U32 R4, RZ, RZ, R8 ;  /* 0x000000ffff047224 */ /* 0x000fe200078e0008 */
[----:B------:R-:W1:Y:S01]  /*0770*/  LDCU UR14, c[0x0][0x3b4] ;  /* 0x00007680ff0e77ac */ /* 0x000e620008000800 */
[----:B------:R-:W-:Y:S01]  /*0780*/  IMAD.MOV.U32 R5, RZ, RZ, R9 ;  /* 0x000000ffff057224 */ /* 0x000fe200078e0009 */
[----:B------:R-:W-:Y:S02]  /*0790*/  CS2R R10, SRZ ;  /* 0x00000000000a7805 */ /* 0x000fe4000001ff00 */
[----:B------:R-:W-:Y:S02]  /*07a0*/  CS2R R8, SRZ ;  /* 0x0000000000087805 */ /* 0x000fe4000001ff00 */
[----:B------:R-:W-:Y:S01]  /*07b0*/  CS2R R6, SRZ ;  /* 0x0000000000067805 */ /* 0x000fe2000001ff00 */
[----:B------:R-:W-:Y:S01]  /*07c0*/  @!PT LDS RZ, [RZ] ;  /* 0x00000000fffff984 */ /* 0x000fe20000000800 */
[----:B------:R-:W-:Y:S01]  /*07d0*/  @!PT LDS RZ, [RZ] ;  /* 0x00000000fffff984 */ /* 0x000fe20000000800 */
[----:B------:R-:W-:Y:S01]  /*07e0*/  @!PT LDS RZ, [RZ] ;  /* 0x00000000fffff984 */ /* 0x000fe20000000800 */
[----:B------:R2:W-:Y:S04]  /*07f0*/  @!P0 LDGSTS.E.BYPASS.128 [R21], desc[UR16][R4.64] ;  /* 0x0000000004158fae */ /* 0x0005e8000b981810 */
[----:B------:R3:W-:Y:S04]  /*0800*/  @P0 STS.128 [R22+UR7], RZ ;  /* 0x000000ff16000988 */ /* 0x0007e80008000c07 */
[----:B------:R-:W-:Y:S01]  /*0810*/  @!PT LDS RZ, [RZ] ;  /* 0x00000000fffff984 */ /* 0x000fe20000000800 */
[----:B------:R-:W-:Y:S01]  /*0820*/  @!PT LDS RZ, [RZ] ;  /* 0x00000000fffff984 */ /* 0x000fe20000000800 */
[----:B------:R-:W-:Y:S01]  /*0830*/  @!PT LDS RZ, [RZ] ;  /* 0x00000000fffff984 */ /* 0x000fe20000000800 */
[----:B------:R3:W-:Y:S04]  /*0840*/  @!P2 LDGSTS.E.BYPASS.128 [R20], desc[UR16][R30.64] ;  /* 0x000000001e14afae */ /* 0x0007e8000b981810 */
[----:B------:R3:W-:Y:S01]  /*0850*/  @P2 STS.128 [R22+UR8], RZ ;  /* 0x000000ff16002988 */ /* 0x0007e20008000c08 */
[----:B-1----:R-:W-:Y:S01]  /*0860*/  UISETP.GE.AND UP0, UPT, UR14, 0x1, UPT ;  /* 0x000000010e00788c */ /* 0x002fe2000bf06270 */
[----:B--2---:R-:W-:-:S02]  /*0870*/  CS2R R4, SRZ ;  /* 0x0000000000047805 */ /* 0x004fc4000001ff00 */
[----:B------:R-:W0:Y:S01]  /*0880*/  LDGDEPBAR ;  /* 0x00000000000079af */ /* 0x000e220000000000 */
[----:B------:R-:W-:-:S04]  /*0890*/  DEPBAR.LE SB0, 0x0 ;  /* 0x000080000000791a */ /* 0x000fc80000000000 */
[----:B------:R-:W-:Y:S06]  /*08a0*/  BAR.SYNC.DEFER_BLOCKING 0x0 ;  /* 0x0000000000007b1d */ /* 0x000fec0000010000 */
[----:B---3--:R-:W-:Y:S05]  /*08b0*/  BRA.U !UP0, `(.L_x_4) ;  /* 0x0000000d08d87547 */ /* 0x008fea000b800000 */
[----:B------:R-:W-:Y:S01]  /*08c0*/  UISETP.GE.U32.AND UP0, UPT, UR14, 0x11, UPT ;  /* 0x000000110e00788c */ /* 0x000fe2000bf06070 */
[----:B------:R-:W-:Y:S01]  /*08d0*/  IMAD.MOV.U32 R11, RZ, RZ, RZ ;  /* 0x000000ffff0b7224 */ /* 0x000fe200078e00ff */
[----:B------:R-:W-:-:S07]  /*08e0*/  UMOV UR4, 0x10 ;  /* 0x0000001000047882 */ /* 0x000fce0000000000 */
[----:B------:R-:W-:Y:S05]  /*08f0*/  BRA.U !UP0, `(.L_x_5) ;  /* 0x0000000908887547 */ /* 0x000fea000b800000 */
[----:B------:R-:W-:Y:S02]  /*0900*/  CS2R R10, SRZ ;  /* 0x00000000000a7805 */ /* 0x000fe4000001ff00 */
[----:B------:R-:W-:Y:S02]  /*0910*/  CS2R R8, SRZ ;  /* 0x0000000000087805 */ /* 0x000fe4000001ff00 */
[----:B------:R-:W-:Y:S02]  /*0920*/  CS2R R6, SRZ ;  /* 0x0000000000067805 */ /* 0x000fe4000001ff00 */
[----:B------:R-:W-:Y:S01]  /*0930*/  CS2R R4, SRZ ;  /* 0x0000000000047805 */ /* 0x000fe2000001ff00 */
[----:B------:R-:W1:Y:S01]  /*0940*/  LDCU UR14, c[0x0][0x3b4] ;  /* 0x00007680ff0e77ac */ /* 0x000e620008000800 */
[----:B------:R-:W2:Y:S01]  /*0950*/  LDCU UR24, c[0x0][0x3b8] ;  /* 0x00007700ff1877ac */ /* 0x000ea20008000800 */
[----:B------:R-:W3:Y:S01]  /*0960*/  LDCU UR21, c[0x0][0x3b0] ;  /* 0x00007600ff1577ac */ /* 0x000ee20008000800 */
[----:B------:R-:W4:Y:S01]  /*0970*/  LDCU.64 UR22, c[0x0][0x380] ;  /* 0x00007000ff1677ac */ /* 0x000f220008000a00 */
[----:B------:R-:W-:Y:S01]  /*0980*/  UMOV UR4, URZ ;  /* 0x000000ff00047c82 */ /* 0x000fe20008000000 */
[----:B------:R-:W-:-:S05]  /*0990*/  UMOV UR5, URZ ;  /* 0x000000ff00057c82 */ /* 0x000fca0008000000 */
.L_x_20:
[----:B------:R-:W-:Y:S02]  /*09a0*/  UIADD3 UR11, UPT, UPT, UR4, 0x10, URZ ;  /* 0x00000010040b7890 */ /* 0x000fe4000fffe0ff */
[----:B------:R-:W-:Y:S02]  /*09b0*/  UIADD3 UR5, UPT, UPT, UR5, 0x2, URZ ;  /* 0x0000000205057890 */ /* 0x000fe4000fffe0ff */
[----:B-1----:R-:W-:Y:S02]  /*09c0*/  UISETP.GE.AND UP1, UPT, UR11, UR14, UPT ;  /* 0x0000000e0b00728c */ /* 0x002fe4000bf26270 */
[----:B------:R-:W-:Y:S01]  /*09d0*/  UISETP.NE.AND UP0, UPT, UR5, UR9, UPT ;  /* 0x000000090500728c */ /* 0x000fe2000bf05270 */
[----:B------:R-:W-:-:S06]  /*09e0*/  UMOV UR13, UR4 ;  /* 0x00000004000d7c82 */ /* 0x000fcc0008000000 */
[----:B---3--:R-:W-:Y:S05]  /*09f0*/  BRA.U UP1, `(.L_x_6) ;  /* 0x0000000101d07547 */ /* 0x008fea000b800000 */
[----:B------:R-:W3:Y:S01]  /*0a00*/  LDS.64 R16, [R25+UR18] ;  /* 0x0000001219107984 */ /* 0x000ee20008000a00 */
[----:B------:R-:W-:Y:S01]  /*0a10*/  VIADD R19, R26, UR11 ;  /* 0x0000000b1a137c36 */ /* 0x000fe20008000000 */
[----:B------:R-:W-:Y:S01]  /*0a20*/  BSSY.RECONVERGENT B0, `(.L_x_7) ;  /* 0x0000015000007945 */ /* 0x000fe20003800200 */
[----:B------:R-:W-:-:S03]  /*0a30*/  CS2R R14, SRZ ;  /* 0x00000000000e7805 */ /* 0x000fc6000001ff00 */
[----:B------:R-:W-:-:S04]  /*0a40*/  ISETP.GE.AND P4, PT, R19, UR14, PT ;  /* 0x0000000e13007c0c */ /* 0x000fc8000bf86270 */
[----:B--2---:R-:W-:-:S13]  /*0a50*/  ISETP.GE.OR P5, PT, R32, UR24, P4 ;  /* 0x0000001820007c0c */ /* 0x004fda000a7a6670 */
[----:B------:R-:W1:Y:S01]  /*0a60*/  @!P5 LDC.64 R12, c[0x0][0x388] ;  /* 0x0000e200ff0cdb82 */ /* 0x000e620000000a00 */
[----:B---3--:R-:W-:-:S04]  /*0a70*/  ISETP.GE.U32.AND P0, PT, R16, UR21, PT ;  /* 0x0000001510007c0c */ /* 0x008fc8000bf06070 */
[----:B------:R-:W-:-:S04]  /*0a80*/  ISETP.GE.AND.EX P0, PT, R17, UR6, PT, P0 ;  /* 0x0000000611007c0c */ /* 0x000fc8000bf06300 */
[----:B------:R-:W-:Y:S02]  /*0a90*/  ISETP.LT.OR P6, PT, R17, RZ, P0 ;  /* 0x000000ff1100720c */ /* 0x000fe400007c1670 */
[----:B------:R-:W-:-:S11]  /*0aa0*/  PLOP3.LUT P0, PT, PT, PT, PT, 0x80, 0x8 ;  /* 0x000000000008781c */ /* 0x000fd60003f0f070 */
[----:B------:R-:W-:Y:S05]  /*0ab0*/  @P6 BRA `(.L_x_8) ;  /* 0x00000000002c6947 */ /* 0x000fea0003800000 */
[----:B------:R-:W-:Y:S01]  /*0ac0*/  IADD3 R14, P0, PT, R24, UR4, RZ ;  /* 0x00000004180e7c10 */ /* 0x000fe2000ff1e0ff */
[----:B------:R-:W-:-:S04]  /*0ad0*/  IMAD R17, R17, UR14, RZ ;  /* 0x0000000e11117c24 */ /* 0x000fc8000f8e02ff */
[----:B------:R-:W-:Y:S02]  /*0ae0*/  IMAD.X R15, RZ, RZ, RZ, P0 ;  /* 0x000000ffff0f7224 */ /* 0x000fe400000e06ff */
[----:B------:R-:W-:-:S04]  /*0af0*/  IMAD.WIDE.U32 R14, R16, UR14, R14 ;  /* 0x0000000e100e7c25 */ /* 0x000fc8000f8e000e */
[----:B------:R-:W-:Y:S01]  /*0b00*/  IMAD.IADD R17, R15, 0x1, R17 ;  /* 0x000000010f117824 */ /* 0x000fe200078e0211 */
[----:B----4-:R-:W-:Y:S01]  /*0b10*/  LEA R15, P6, R14, UR22, 0x1 ;  /* 0x000000160e0f7c11 */ /* 0x010fe2000f8c08ff */
[----:B------:R-:W-:-:S03]  /*0b20*/  VIADD R16, R23, UR11 ;  /* 0x0000000b17107c36 */ /* 0x000fc60008000000 */
[----:B------:R-:W-:Y:S02]  /*0b30*/  LEA.HI.X R14, R14, UR23, R17, 0x1, P6 ;  /* 0x000000170e0e7c11 */ /* 0x000fe4000b0f0c11 */
[----:B------:R-:W-:Y:S02]  /*0b40*/  IADD3 R15, P6, PT, R15, 0x20, RZ ;  /* 0x000000200f0f7810 */ /* 0x000fe40007fde0ff */
[----:B------:R-:W-:-:S03]  /*0b50*/  ISETP.GE.AND P0, PT, R16, UR14, PT ;  /* 0x0000000e10007c0c */ /* 0x000fc6000bf06270 */
[----:B------:R-:W-:-:S10]  /*0b60*/  IMAD.X R14, RZ, RZ, R14, P6 ;  /* 0x000000ffff0e7224 */ /* 0x000fd400030e060e */
.L_x_8:
[----:B----4-:R-:W-:Y:S05]  /*0b70*/  BSYNC.RECONVERGENT B0 ;  /* 0x0000000000007941 */ /* 0x010fea0003800200 */
.L_x_7:
[----:B------:R-:W-:Y:S01]  /*0b80*/  IMAD.MOV.U32 R16, RZ, RZ, R15 ;  /* 0x000000ffff107224 */ /* 0x000fe200078e000f */
[----:B------:R-:W-:Y:S01]  /*0b90*/  ISETP.GE.OR P4, PT, R3, UR24, P4 ;  /* 0x0000001803007c0c */ /* 0x000fe2000a786670 */
[----:B------:R-:W-:Y:S01]  /*0ba0*/  IMAD.MOV.U32 R17, RZ, RZ, R14 ;  /* 0x000000ffff117224 */ /* 0x000fe200078e000e */
[----:B------:R-:W-:Y:S01]  /*0bb0*/  BSSY.RECONVERGENT B0, `(.L_x_9) ;  /* 0x0000017000007945 */ /* 0x000fe20003800200 */
[----:B------:R-:W-:Y:S02]  /*0bc0*/  @!P5 IMAD.MOV.U32 R14, RZ, RZ, R32 ;  /* 0x000000ffff0ed224 */ /* 0x000fe400078e0020 */
[----:B------:R-:W-:Y:S01]  /*0bd0*/  @!P5 IMAD.MOV.U32 R15, RZ, RZ, RZ ;  /* 0x000000ffff0fd224 */ /* 0x000fe200078e00ff */
[----:B------:R-:W-:Y:S01]  /*0be0*/  @!PT LDS RZ, [RZ] ;  /* 0x00000000fffff984 */ /* 0x000fe20000000800 */
[----:B------:R-:W-:Y:S01]  /*0bf0*/  @!PT LDS RZ, [RZ] ;  /* 0x00000000fffff984 */ /* 0x000fe20000000800 */
[----:B------:R-:W-:Y:S01]  /*0c00*/  @!PT LDS RZ, [RZ] ;  /* 0x00000000fffff984 */ /* 0x000fe20000000800 */
[----:B------:R2:W-:Y:S01]  /*0c10*/  @!P0 LDGSTS.E.BYPASS.128 [R21+0x200], desc[UR16][R16.64] ;  /* 0x0020000010158fae */ /* 0x0005e2000b981810 */
[----:B------:R-:W-:Y:S02]  /*0c20*/  IMAD.MOV.U32 R18, RZ, RZ, RZ ;  /* 0x000000ffff127224 */ /* 0x000fe400078e00ff */
[C---:B------:R-:W-:Y:S01]  /*0c30*/  @!P5 IMAD.WIDE.U32 R14, R19.reuse, UR24, R14 ;  /* 0x00000018130edc25 */ /* 0x040fe2000f8e000e */
[----:B------:R2:W-:Y:S03]  /*0c40*/  @P0 STS.128 [R22+UR7+0x200], RZ ;  /* 0x000200ff16000988 */ /* 0x0005e60008000c07 */
[----:B------:R-:W-:Y:S01]  /*0c50*/  @!P5 IMAD R19, R19, UR19, R15 ;  /* 0x000000131313dc24 */ /* 0x000fe2000f8e020f */
[----:B-1----:R-:W-:Y:S01]  /*0c60*/  @!P5 LEA R18, P0, R14, R12, 0x1 ;  /* 0x0000000c0e12d211 */ /* 0x002fe200078008ff */
[----:B------:R-:W-:-:S03]  /*0c70*/  IMAD.MOV.U32 R15, RZ, RZ, RZ ;  /* 0x000000ffff0f7224 */ /* 0x000fc600078e00ff */
[----:B------:R-:W-:Y:S01]  /*0c80*/  @!P5 LEA.HI.X R15, R14, R13, R19, 0x1, P0 ;  /* 0x0000000d0e0fd211 */ /* 0x000fe200000f0c13 */
[----:B------:R-:W-:-:S04]  /*0c90*/  IMAD.MOV.U32 R12, RZ, RZ, R18 ;  /* 0x000000ffff0c7224 */ /* 0x000fc800078e0012 */
[----:B------:R-:W-:Y:S01]  /*0ca0*/  IMAD.MOV.U32 R13, RZ, RZ, R15 ;  /* 0x000000ffff0d7224 */ /* 0x000fe200078e000f */
[----:B--2---:R-:W-:Y:S06]  /*0cb0*/  @P4 BRA `(.L_x_10) ;  /* 0x0000000000144947 */ /* 0x004fec0003800000 */
[----:B------:R-:W-:Y:S01]  /*0cc0*/  @!PT LDS RZ, [RZ] ;  /* 0x00000000fffff984 */ /* 0x000fe20000000800 */
[----:B------:R-:W-:Y:S01]  /*0cd0*/  @!PT LDS RZ, [RZ] ;  /* 0x00000000fffff984 */ /* 0x000fe20000000800 */
[----:B------:R-:W-:Y:S01]  /*0ce0*/  @!PT LDS RZ, [RZ] ;  /* 0x00000000fffff984 */ /* 0x000fe20000000800 */
[----:B------:R2:W-:Y:S01]  /*0cf0*/  LDGSTS.E.BYPASS.128 [R20+0x200], desc[UR16][R12.64] ;  /* 0x002000000c147fae */ /* 0x0005e2000b981810 */
[----:B------:R-:W-:Y:S05]  /*0d00*/  BRA `(.L_x_11) ;  /* 0x0000000000047947 */ /* 0x000fea0003800000 */
.L_x_10:
[----:B------:R1:W-:Y:S02]  /*0d10*/  STS.128 [R22+UR8+0x200], RZ ;  /* 0x000200ff16007988 */ /* 0x0003e40008000c08 */
.L_x_11:
[----:B------:R-:W-:Y:S05]  /*0d20*/  BSYNC.RECONVERGENT B0 ;  /* 0x0000000000007941 */ /* 0x000fea0003800200 */
.L_x_9:
[----:B------:R-:W0:Y:S02]  /*0d30*/  LDGDEPBAR ;  /* 0x00000000000079af */ /* 0x000e240000000000 */
.L_x_6:
[----:B------:R-:W2:Y:S01]  /*0d40*/  S2R R14, SR_LANEID ;  /* 0x00000000000e7919 */ /* 0x000ea20000000000 */
[----:B------:R-:W5:Y:S01]  /*0d50*/  S2UR UR15, SR_CgaCtaId ;  /* 0x00000000000f79c3 */ /* 0x000f620000008800 */
[----:B------:R-:W-:Y:S02]  /*0d60*/  UMOV UR11, 0x400 ;  /* 0x00000400000b7882 */ /* 0x000fe40000000000 */
[----:B------:R-:W-:Y:S02]  /*0d70*/  UIADD3 UR12, UPT, UPT, UR11, 0x100, URZ ;  /* 0x000001000b0c7890 */ /* 0x000fe4000fffe0ff */
[----:B------:R-:W-:Y:S02]  /*0d80*/  UIADD3 UR11, UPT, UPT, UR11, 0x500, URZ ;  /* 0x000005000b0b7890 */ /* 0x000fe4000fffe0ff */
[----:B-----5:R-:W-:Y:S02]  /*0d90*/  ULEA UR12, UR15, UR12, 0x18 ;  /* 0x0000000c0f0c7291 */ /* 0x020fe4000f8ec0ff */
[----:B------:R-:W-:Y:S01]  /*0da0*/  ULEA UR15, UR15, UR11, 0x18 ;  /* 0x0000000b0f0f7291 */ /* 0x000fe2000f8ec0ff */
[----:B--2---:R-:W-:-:S02]  /*0db0*/  SHF.R.U32.HI R12, RZ, 0x3, R14 ;  /* 0x00000003ff0c7819 */ /* 0x004fc4000001160e */
[----:B------:R-:W-:-:S03]  /*0dc0*/  LOP3.LUT R13, R14, 0x7, RZ, 0xc0, !PT ;  /* 0x000000070e0d7812 */ /* 0x000fc600078ec0ff */
[----:B------:R-:W-:Y:S01]  /*0dd0*/  IMAD.SHL.U32 R16, R12, 0x8, RZ ;  /* 0x000000080c107824 */ /* 0x000fe200078e00ff */
[----:B------:R-:W-:-:S04]  /*0de0*/  SHF.R.U32.HI R12, RZ, 0x4, R14 ;  /* 0x00000004ff0c7819 */ /* 0x000fc8000001160e */
[----:B------:R-:W-:Y:S01]  /*0df0*/  LOP3.LUT R13, R16, 0x8, R13, 0xe2, !PT ;  /* 0x00000008100d7812 */ /* 0x000fe200078ee20d */
[----:B------:R-:W-:-:S04]  /*0e00*/  IMAD.SHL.U32 R12, R12, 0x8, RZ ;  /* 0x000000080c0c7824 */ /* 0x000fc800078e00ff */
[----:B------:R-:W-:-:S05]  /*0e10*/  IMAD R29, R13, 0x10, R12 ;  /* 0x000000100d1d7824 */ /* 0x000fca00078e020c */
[C---:B------:R-:W-:Y:S02]  /*0e20*/  LEA R12, R29.reuse, UR12, 0x1 ;  /* 0x0000000c1d0c7c11 */ /* 0x040fe4000f8e08ff */
[----:B------:R-:W-:-:S04]  /*0e30*/  LEA R16, R29, UR15, 0x1 ;  /* 0x0000000f1d107c11 */ /* 0x000fc8000f8e08ff */
[----:B------:R-:W-:Y:S04]  /*0e40*/  LDSM.16.M88.4 R12, [R12] ;  /* 0x000000000c0c783b */ /* 0x000fe80000000200 */
[----:B------:R-:W2:Y:S02]  /*0e50*/  LDSM.16.MT88.4 R16, [R16] ;  /* 0x000000001010783b */ /* 0x000ea40000004200 */
[C---:B--2---:R-:W-:Y:S08]  /*0e60*/  HMMA.16816.F32 R4, R12.reuse, R16, R4 ;  /* 0x000000100c04723c */ /* 0x044ff00000001804 */
[----:B------:R-:W-:Y:S01]  /*0e70*/  HMMA.16816.F32 R8, R12, R18, R8 ;  /* 0x000000120c08723c */ /* 0x000fe20000001808 */
[----:B------:R-:W-:-:S04]  /*0e80*/  NOP ;  /* 0x0000000000007918 */ /* 0x000fc80000000000 */
[----:B------:R-:W-:-:S15]  /*0e90*/  BRA.U UP1, `(.L_x_12) ;  /* 0x0000000101047547 */ /* 0x000fde000b800000 */
[----:B------:R-:W-:-:S04]  /*0ea0*/  DEPBAR.LE SB0, 0x0 ;  /* 0x000080000000791a */ /* 0x000fc80000000000 */
.L_x_12:
[----:B------:R-:W-:Y:S01]  /*0eb0*/  BAR.SYNC.DEFER_BLOCKING 0x0 ;  /* 0x0000000000007b1d */ /* 0x000fe20000010000 */
[----:B------:R-:W-:-:S04]  /*0ec0*/  UIADD3 UR4, UPT, UPT, UR4, 0x20, URZ ;  /* 0x0000002004047890 */ /* 0x000fc8000fffe0ff */
[----:B------:R-:W-:-:S09]  /*0ed0*/  UISETP.GE.AND UP1, UPT, UR4, UR14, UPT ;  /* 0x0000000e0400728c */ /* 0x000fd2000bf26270 */
[----:B------:R-:W-:Y:S05]  /*0ee0*/  BRA.U UP1, `(.L_x_13) ;  /* 0x0000000101d07547 */ /* 0x000fea000b800000 */
[----:B------:R-:W3:Y:S01]  /*0ef0*/  LDS.64 R16, [R25+UR18] ;  /* 0x0000001219107984 */ /* 0x000ee20008000a00 */
[----:B------:R-:W-:Y:S01]  /*0f00*/  VIADD R19, R26, UR4 ;  /* 0x000000041a137c36 */ /* 0x000fe20008000000 */
[----:B------:R-:W-:Y:S01]  /*0f10*/  BSSY.RECONVERGENT B0, `(.L_x_14) ;  /* 0x0000015000007945 */ /* 0x000fe20003800200 */
[----:B------:R-:W-:-:S03]  /*0f20*/  CS2R R14, SRZ ;  /* 0x00000000000e7805 */ /* 0x000fc6000001ff00 */
[----:B------:R-:W-:-:S04]  /*0f30*/  ISETP.GE.AND P4, PT, R19, UR14, PT ;  /* 0x0000000e13007c0c */ /* 0x000fc8000bf86270 */
[----:B------:R-:W-:-:S13]  /*0f40*/  ISETP.GE.OR P5, PT, R32, UR24, P4 ;  /* 0x0000001820007c0c */ /* 0x000fda000a7a6670 */
[----:B------:R-:W2:Y:S01]  /*0f50*/  @!P5 LDC.64 R12, c[0x0][0x388] ;  /* 0x0000e200ff0cdb82 */ /* 0x000ea20000000a00 */
[----:B---3--:R-:W-:-:S04]  /*0f60*/  ISETP.GE.U32.AND P0, PT, R16, UR21, PT ;  /* 0x0000001510007c0c */ /* 0x008fc8000bf06070 */
[----:B------:R-:W-:-:S04]  /*0f70*/  ISETP.GE.AND.EX P0, PT, R17, UR6, PT, P0 ;  /* 0x0000000611007c0c */ /* 0x000fc8000bf06300 */
[----:B------:R-:W-:Y:S02]  /*0f80*/  ISETP.LT.OR P6, PT, R17, RZ, P0 ;  /* 0x000000ff1100720c */ /* 0x000fe400007c1670 */
[----:B------:R-:W-:-:S11]  /*0f90*/  PLOP3.LUT P0, PT, PT, PT, PT, 0x80, 0x8 ;  /* 0x000000000008781c */ /* 0x000fd60003f0f070 */
[----:B------:R-:W-:Y:S05]  /*0fa0*/  @P6 BRA `(.L_x_15) ;  /* 0x00000000002c6947 */ /* 0x000fea0003800000 */
[----:B------:R-:W-:Y:S02]  /*0fb0*/  VIADD R14, R24, UR13 ;  /* 0x0000000d180e7c36 */ /* 0x000fe40008000000 */
[----:B------:R-:W-:Y:S02]  /*0fc0*/  IMAD.MOV.U32 R15, RZ, RZ, RZ ;  /* 0x000000ffff0f7224 */ /* 0x000fe400078e00ff */
[----:B------:R-:W-:Y:S02]  /*0fd0*/  IMAD R17, R17, UR14, RZ ;  /* 0x0000000e11117c24 */ /* 0x000fe4000f8e02ff */
        /* <DEDUP_REMOVED lines=8> */
.L_x_15:
[----:B----4-:R-:W-:Y:S05]  /*1060*/  BSYNC.RECONVERGENT B0 ;  /* 0x0000000000007941 */ /* 0x010fea0003800200 */
.L_x_14:
        /* <DEDUP_REMOVED lines=9> */
[----:B------:R3:W-:Y:S01]  /*1100*/  @!P0 LDGSTS.E.BYPASS.128 [R21], desc[UR16][R16.64] ;  /* 0x0000000010158fae */ /* 0x0007e2000b981810 */
[----:B------:R-:W-:Y:S02]  /*1110*/  IMAD.MOV.U32 R18, RZ, RZ, RZ ;  /* 0x000000ffff127224 */ /* 0x000fe400078e00ff */
[C---:B------:R-:W-:Y:S01]  /*1120*/  @!P5 IMAD.WIDE.U32 R14, R19.reuse, UR24, R14 ;  /* 0x00000018130edc25 */ /* 0x040fe2000f8e000e */
[----:B------:R3:W-:Y:S03]  /*1130*/  @P0 STS.128 [R22+UR7], RZ ;  /* 0x000000ff16000988 */ /* 0x0007e60008000c07 */
[----:B------:R-:W-:Y:S01]  /*1140*/  @!P5 IMAD R19, R19, UR19, R15 ;  /* 0x000000131313dc24 */ /* 0x000fe2000f8e020f */
[----:B--2---:R-:W-:Y:S01]  /*1150*/  @!P5 LEA R18, P0, R14, R12, 0x1 ;  /* 0x0000000c0e12d211 */ /* 0x004fe200078008ff */
[----:B------:R-:W-:-:S03]  /*1160*/  IMAD.MOV.U32 R15, RZ, RZ, RZ ;  /* 0x000000ffff0f7224 */ /* 0x000fc600078e00ff */
[----:B------:R-:W-:Y:S01]  /*1170*/  @!P5 LEA.HI.X R15, R14, R13, R19, 0x1, P0 ;  /* 0x0000000d0e0fd211 */ /* 0x000fe200000f0c13 */
[----:B------:R-:W-:-:S04]  /*1180*/  IMAD.MOV.U32 R12, RZ, RZ, R18 ;  /* 0x000000ffff0c7224 */ /* 0x000fc800078e0012 */
[----:B------:R-:W-:Y:S01]  /*1190*/  IMAD.MOV.U32 R13, RZ, RZ, R15 ;  /* 0x000000ffff0d7224 */ /* 0x000fe200078e000f */
[----:B---3--:R-:W-:Y:S06]  /*11a0*/  @P4 BRA `(.L_x_17) ;  /* 0x0000000000144947 */ /* 0x008fec0003800000 */
[----:B------:R-:W-:Y:S01]  /*11b0*/  @!PT LDS RZ, [RZ] ;  /* 0x00000000fffff984 */ /* 0x000fe20000000800 */
[----:B------:R-:W-:Y:S01]  /*11c0*/  @!PT LDS RZ, [RZ] ;  /* 0x00000000fffff984 */ /* 0x000fe20000000800 */
[----:B------:R-:W-:Y:S01]  /*11d0*/  @!PT LDS RZ, [RZ] ;  /* 0x00000000fffff984 */ /* 0x000fe20000000800 */
[----:B------:R2:W-:Y:S01]  /*11e0*/  LDGSTS.E.BYPASS.128 [R20], desc[UR16][R12.64] ;  /* 0x000000000c147fae */ /* 0x0005e2000b981810 */
[----:B------:R-:W-:Y:S05]  /*11f0*/  BRA `(.L_x_18) ;  /* 0x0000000000047947 */ /* 0x000fea0003800000 */
.L_x_17:
[----:B------:R3:W-:Y:S02]  /*1200*/  STS.128 [R22+UR8], RZ ;  /* 0x000000ff16007988 */ /* 0x0007e40008000c08 */
.L_x_18:
[----:B------:R-:W-:Y:S05]  /*1210*/  BSYNC.RECONVERGENT B0 ;  /* 0x0000000000007941 */ /* 0x000fea0003800200 */
.L_x_16:
[----:B------:R-:W0:Y:S02]  /*1220*/  LDGDEPBAR ;  /* 0x00000000000079af */ /* 0x000e240000000000 */
.L_x_13:
[----:B------:R-:W-:Y:S02]  /*1230*/  UIADD3 UR11, UPT, UPT, UR12, 0x200, URZ ;  /* 0x000002000c0b7890 */ /* 0x000fe4000fffe0ff */
[----:B------:R-:W-:Y:S02]  /*1240*/  UIADD3 UR12, UPT, UPT, UR15, 0x200, URZ ;  /* 0x000002000f0c7890 */ /* 0x000fe4000fffe0ff */
[----:B------:R-:W-:Y:S02]  /*1250*/  UISETP.GE.AND UP1, UPT, UR4, UR14, UPT ;  /* 0x0000000e0400728c */ /* 0x000fe4000bf26270 */
[C---:B--2---:R-:W-:Y:S02]  /*1260*/  LEA R12, R29.reuse, UR11, 0x1 ;  /* 0x0000000b1d0c7c11 */ /* 0x044fe4000f8e08ff */
        /* <DEDUP_REMOVED lines=8> */
.L_x_19:
[----:B------:R-:W-:Y:S06]  /*12f0*/  BAR.SYNC.DEFER_BLOCKING 0x0 ;  /* 0x0000000000007b1d */ /* 0x000fec0000010000 */
[----:B------:R-:W-:Y:S05]  /*1300*/  BRA.U UP0, `(.L_x_20) ;  /* 0xfffffff500a47547 */ /* 0x000fea000b83ffff */
[----:B------:R-:W-:-:S12]  /*1310*/  UIADD3 UR4, UPT, UPT, UR13, 0x30, URZ ;  /* 0x000000300d047890 */ /* 0x000fd8000fffe0ff */
.L_x_5:
[----:B------:R-:W-:-:S09]  /*1320*/  ULOP3.LUT UP0, URZ, UR20, 0x10, URZ, 0xc0, !UPT ;  /* 0x0000001014ff7892 */ /* 0x000fd2000f80c0ff */
[----:B------:R-:W-:Y:S05]  /*1330*/  BRA.U UP0, `(.L_x_4) ;  /* 0x0000000500387547 */ /* 0x000fea000b800000 */
[----:B------:R-:W-:-:S09]  /*1340*/  UISETP.GE.AND UP0, UPT, UR4, UR14, UPT ;  /* 0x0000000e0400728c */ /* 0x000fd2000bf06270 */
[----:B------:R-:W-:Y:S05]  /*1350*/  BRA.U UP0, `(.L_x_21) ;  /* 0x0000000100d07547 */ /* 0x000fea000b800000 */
[----:B------:R-:W2:Y:S01]  /*1360*/  LDS.64 R14, [R25+UR18] ;  /* 0x00000012190e7984 */ /* 0x000ea20008000a00 */
[----:B------:R-:W2:Y:S01]  /*1370*/  LDCU UR5, c[0x0][0x3b0] ;  /* 0x00007600ff0577ac */ /* 0x000ea20008000800 */
[----:B------:R-:W-:Y:S01]  /*1380*/  BSSY.RECONVERGENT B0, `(.L_x_22) ;  /* 0x0000011000007945 */ /* 0x000fe20003800200 */
[----:B------:R-:W-:Y:S02]  /*1390*/  CS2R R16, SRZ ;  /* 0x0000000000107805 */ /* 0x000fe4000001ff00 */
[----:B--2---:R-:W-:-:S04]  /*13a0*/  ISETP.GE.U32.AND P0, PT, R14, UR5, PT ;  /* 0x000000050e007c0c */ /* 0x004fc8000bf06070 */
[----:B------:R-:W-:-:S04]  /*13b0*/  ISETP.GE.AND.EX P0, PT, R15, UR6, PT, P0 ;  /* 0x000000060f007c0c */ /* 0x000fc8000bf06300 */
[----:B------:R-:W-:Y:S02]  /*13c0*/  ISETP.LT.OR P4, PT, R15, RZ, P0 ;  /* 0x000000ff0f00720c */ /* 0x000fe40000781670 */
[----:B------:R-:W-:-:S11]  /*13d0*/  PLOP3.LUT P0, PT, PT, PT, PT, 0x80, 0x8 ;  /* 0x000000000008781c */ /* 0x000fd60003f0f070 */
[----:B------:R-:W-:Y:S05]  /*13e0*/  @P4 BRA `(.L_x_23) ;  /* 0x0000000000284947 */ /* 0x000fea0003800000 */
[----:B------:R-:W2:Y:S01]  /*13f0*/  LDCU.64 UR12, c[0x0][0x380] ;  /* 0x00007000ff0c77ac */ /* 0x000ea20008000a00 */
[----:B------:R-:W-:Y:S02]  /*1400*/  VIADD R12, R24, UR4 ;  /* 0x00000004180c7c36 */ /* 0x000fe40008000000 */
[----:B------:R-:W-:Y:S02]  /*1410*/  IMAD.MOV.U32 R13, RZ, RZ, RZ ;  /* 0x000000ffff0d7224 */ /* 0x000fe400078e00ff */
[----:B------:R-:W-:Y:S02]  /*1420*/  VIADD R16, R12, 0x7 ;  /* 0x000000070c107836 */ /* 0x000fe40000000000 */
[----:B------:R-:W-:-:S03]  /*1430*/  IMAD.WIDE.U32 R12, R14, UR14, R12 ;  /* 0x0000000e0e0c7c25 */ /* 0x000fc6000f8e000c */
[----:B------:R-:W-:Y:S01]  /*1440*/  ISETP.GE.AND P0, PT, R16, UR14, PT ;  /* 0x0000000e10007c0c */ /* 0x000fe2000bf06270 */
[----:B------:R-:W-:-:S04]  /*1450*/  IMAD R15, R15, UR14, RZ ;  /* 0x0000000e0f0f7c24 */ /* 0x000fc8000f8e02ff */
[----:B------:R-:W-:Y:S01]  /*1460*/  IMAD.IADD R13, R13, 0x1, R15 ;  /* 0x000000010d0d7824 */ /* 0x000fe200078e020f */
[----:B--2---:R-:W-:-:S04]  /*1470*/  LEA R16, P4, R12, UR12, 0x1 ;  /* 0x0000000c0c107c11 */ /* 0x004fc8000f8808ff */
[----:B------:R-:W-:-:S09]  /*1480*/  LEA.HI.X R17, R12, UR13, R13, 0x1, P4 ;  /* 0x0000000d0c117c11 */ /* 0x000fd2000a0f0c0d */
.L_x_23:
[----:B---34-:R-:W-:Y:S05]  /*1490*/  BSYNC.RECONVERGENT B0 ;  /* 0x0000000000007941 */ /* 0x018fea0003800200 */
.L_x_22:
[----:B------:R-:W2:Y:S01]  /*14a0*/  LDCU UR5, c[0x0][0x3b8] ;  /* 0x00007700ff0577ac */ /* 0x000ea20008000800 */
[----:B------:R-:W-:Y:S01]  /*14b0*/  VIADD R19, R26, UR4 ;  /* 0x000000041a137c36 */ /* 0x000fe20008000000 */
[----:B------:R-:W-:Y:S01]  /*14c0*/  @!PT LDS RZ, [RZ] ;  /* 0x00000000fffff984 */ /* 0x000fe20000000800 */
[----:B------:R-:W-:Y:S01]  /*14d0*/  @!PT LDS RZ, [RZ] ;  /* 0x00000000fffff984 */ /* 0x000fe20000000800 */
[----:B------:R-:W-:Y:S01]  /*14e0*/  @!PT LDS RZ, [RZ] ;  /* 0x00000000fffff984 */ /* 0x000fe20000000800 */
[----:B------:R3:W-:Y:S01]  /*14f0*/  @!P0 LDGSTS.E.BYPASS.128 [R21+0x200], desc[UR16][R16.64] ;  /* 0x0020000010158fae */ /* 0x0007e2000b981810 */
[----:B------:R-:W-:Y:S01]  /*1500*/  IMAD.MOV.U32 R18, RZ, RZ, RZ ;  /* 0x000000ffff127224 */ /* 0x000fe200078e00ff */
[----:B------:R-:W-:Y:S02]  /*1510*/  BSSY.RECONVERGENT B0, `(.L_x_24) ;  /* 0x0000017000007945 */ /* 0x000fe40003800200 */
[----:B------:R3:W-:Y:S01]  /*1520*/  @P0 STS.128 [R22+UR7+0x200], RZ ;  /* 0x000200ff16000988 */ /* 0x0007e20008000c07 */
[----:B--2---:R-:W-:Y:S02]  /*1530*/  ISETP.GE.AND P4, PT, R32, UR5, PT ;  /* 0x0000000520007c0c */ /* 0x004fe4000bf86270 */
[----:B------:R-:W-:Y:S02]  /*1540*/  ISETP.GE.AND P0, PT, R3, UR5, PT ;  /* 0x0000000503007c0c */ /* 0x000fe4000bf06270 */
[----:B------:R-:W-:-:S02]  /*1550*/  ISETP.GE.OR P4, PT, R19, UR14, P4 ;  /* 0x0000000e13007c0c */ /* 0x000fc4000a786670 */
[----:B------:R-:W-:-:S11]  /*1560*/  ISETP.GE.OR P0, PT, R19, UR14, P0 ;  /* 0x0000000e13007c0c */ /* 0x000fd60008706670 */
[----:B------:R-:W2:Y:S01]  /*1570*/  @!P4 LDC.64 R12, c[0x0][0x388] ;  /* 0x0000e200ff0ccb82 */ /* 0x000ea20000000a00 */
[----:B------:R-:W-:Y:S02]  /*1580*/  @!P4 IMAD.MOV.U32 R14, RZ, RZ, R32 ;  /* 0x000000ffff0ec224 */ /* 0x000fe400078e0020 */
[----:B------:R-:W-:Y:S02]  /*1590*/  @!P4 IMAD.MOV.U32 R15, RZ, RZ, RZ ;  /* 0x000000ffff0fc224 */ /* 0x000fe400078e00ff */
[----:B------:R-:W-:-:S03]  /*15a0*/  @!P4 IMAD.WIDE.U32 R14, R19, UR5, R14 ;  /* 0x00000005130ecc25 */ /* 0x000fc6000f8e000e */
[----:B--2---:R-:W-:Y:S01]  /*15b0*/  @!P4 LEA R18, P5, R14, R12, 0x1 ;  /* 0x0000000c0e12c211 */ /* 0x004fe200078a08ff */
[----:B------:R-:W-:Y:S02]  /*15c0*/  @!P4 IMAD R12, R19, UR19, R15 ;  /* 0x00000013130ccc24 */ /* 0x000fe4000f8e020f */
        /* <DEDUP_REMOVED lines=8> */
[----:B------:R2:W-:Y:S01]  /*1650*/  LDGSTS.E.BYPASS.128 [R20+0x200], desc[UR16][R12.64] ;  /* 0x002000000c147fae */ /* 0x0005e2000b981810 */
[----:B------:R-:W-:Y:S05]  /*1660*/  BRA `(.L_x_26) ;  /* 0x0000000000047947 */ /* 0x000fea0003800000 */
.L_x_25:
[----:B------:R3:W-:Y:S02]  /*1670*/  STS.128 [R22+UR8+0x200], RZ ;  /* 0x000200ff16007988 */ /* 0x0007e40008000c08 */
.L_x_26:
[----:B------:R-:W-:Y:S05]  /*1680*/  BSYNC.RECONVERGENT B0 ;  /* 0x0000000000007941 */ /* 0x000fea0003800200 */
.L_x_24:
[----:B------:R-:W0:Y:S02]  /*1690*/  LDGDEPBAR ;  /* 0x00000000000079af */ /* 0x000e240000000000 */
.L_x_21:
[----:B--2---:R-:W2:Y:S01]  /*16a0*/  S2R R12, SR_LANEID ;  /* 0x00000000000c7919 */ /* 0x004ea20000000000 */
[----:B------:R-:W5:Y:S01]  /*16b0*/  S2UR UR11, SR_CgaCtaId ;  /* 0x00000000000b79c3 */ /* 0x000f620000008800 */
[----:B------:R-:W-:Y:S02]  /*16c0*/  UMOV UR4, 0x400 ;  /* 0x0000040000047882 */ /* 0x000fe40000000000 */
[----:B------:R-:W-:Y:S02]  /*16d0*/  UIADD3 UR5, UPT, UPT, UR4, 0x100, URZ ;  /* 0x0000010004057890 */ /* 0x000fe4000fffe0ff */
[----:B------:R-:W-:Y:S02]  /*16e0*/  UIADD3 UR4, UPT, UPT, UR4, 0x500, URZ ;  /* 0x0000050004047890 */ /* 0x000fe4000fffe0ff */
[----:B-----5:R-:W-:Y:S02]  /*16f0*/  ULEA UR5, UR11, UR5, 0x18 ;  /* 0x000000050b057291 */ /* 0x020fe4000f8ec0ff */
[----:B------:R-:W-:Y:S01]  /*1700*/  ULEA UR4, UR11, UR4, 0x18 ;  /* 0x000000040b047291 */ /* 0x000fe2000f8ec0ff */
[----:B--2---:R-:W-:-:S02]  /*1710*/  SHF.R.U32.HI R13, RZ, 0x3, R12 ;  /* 0x00000003ff0d7819 */ /* 0x004fc4000001160c */
[----:B------:R-:W-:Y:S02]  /*1720*/  LOP3.LUT R14, R12, 0x7, RZ, 0xc0, !PT ;  /* 0x000000070c0e7812 */ /* 0x000fe400078ec0ff */
[----:B------:R-:W-:Y:S01]  /*1730*/  SHF.R.U32.HI R12, RZ, 0x4, R12 ;  /* 0x00000004ff0c7819 */ /* 0x000fe2000001160c */
[----:B------:R-:W-:-:S04]  /*1740*/  IMAD.SHL.U32 R13, R13, 0x8, RZ ;  /* 0x000000080d0d7824 */ /* 0x000fc800078e00ff */
[----:B------:R-:W-:Y:S01]  /*1750*/  IMAD.SHL.U32 R12, R12, 0x8, RZ ;  /* 0x000000080c0c7824 */ /* 0x000fe200078e00ff */
[----:B------:R-:W-:-:S05]  /*1760*/  LOP3.LUT R13, R13, 0x8, R14, 0xe2, !PT ;  /* 0x000000080d0d7812 */ /* 0x000fca00078ee20e */
        /* <DEDUP_REMOVED lines=10> */
.L_x_27:
[----:B------:R-:W-:Y:S06]  /*1810*/  BAR.SYNC.DEFER_BLOCKING 0x0 ;  /* 0x0000000000007b1d */ /* 0x000fec0000010000 */
.L_x_4:
[----:B------:R-:W2:Y:S01]  /*1820*/  S2R R13, SR_LANEID ;  /* 0x00000000000d7919 */ /* 0x000ea20000000000 */
[----:B------:R-:W5:Y:S01]  /*1830*/  S2UR UR11, SR_CgaCtaId ;  /* 0x00000000000b79c3 */ /* 0x000f620000008800 */
[----:B------:R-:W-:Y:S01]  /*1840*/  UMOV UR4, 0x400 ;  /* 0x0000040000047882 */ /* 0x000fe20000000000 */
[----:B------:R-:W-:Y:S01]  /*1850*/  BSSY.RECONVERGENT B0, `(.L_x_28) ;  /* 0x00000e7000007945 */ /* 0x000fe20003800200 */
[----:B------:R-:W1:Y:S01]  /*1860*/  S2R R14, SR_TID.X ;  /* 0x00000000000e7919 */ /* 0x000e620000002100 */
[----:B------:R-:W-:Y:S02]  /*1870*/  UIADD3 UR5, UPT, UPT, UR4, 0x900, URZ ;  /* 0x0000090004057890 */ /* 0x000fe4000fffe0ff */
[----:B------:R-:W-:Y:S02]  /*1880*/  UIADD3 UR12, UPT, UPT, UR4, 0x80, URZ ;  /* 0x00000080040c7890 */ /* 0x000fe4000fffe0ff */
[----:B-----5:R-:W-:Y:S02]  /*1890*/  ULEA UR5, UR11, UR5, 0x18 ;  /* 0x000000050b057291 */ /* 0x020fe4000f8ec0ff */
[----:B------:R-:W-:-:S02]  /*18a0*/  ULEA UR4, UR11, UR4, 0x18 ;  /* 0x000000040b047291 */ /* 0x000fc4000f8ec0ff */
[----:B------:R-:W-:Y:S01]  /*18b0*/  ULEA UR12, UR11, UR12, 0x18 ;  /* 0x0000000c0b0c7291 */ /* 0x000fe2000f8ec0ff */
[----:B------:R-:W5:Y:S01]  /*18c0*/  LDCU UR11, c[0x0][0x3bc] ;  /* 0x00007780ff0b77ac */ /* 0x000f620008000800 */
[----:B--2---:R-:W-:Y:S02]  /*18d0*/  SHF.R.U32.HI R12, RZ, 0x2, R13 ;  /* 0x00000002ff0c7819 */ /* 0x004fe4000001160d */
[----:B------:R-:W-:Y:S02]  /*18e0*/  LOP3.LUT R13, R13, 0x3, RZ, 0xc0, !PT ;  /* 0x000000030d0d7812 */ /* 0x000fe400078ec0ff */
[----:B-1----:R-:W-:-:S03]  /*18f0*/  LOP3.LUT R14, R14, 0x1f, RZ, 0xc0, !PT ;  /* 0x0000001f0e0e7812 */ /* 0x002fc600078ec0ff */
[----:B------:R-:W-:Y:S01]  /*1900*/  IMAD R12, R12, 0x8, R13 ;  /* 0x000000080c0c7824 */ /* 0x000fe200078e020d */
[----:B------:R-:W-:-:S04]  /*1910*/  SHF.R.U32.HI R14, RZ, 0x1, R14 ;  /* 0x00000001ff0e7819 */ /* 0x000fc8000001160e */
[----:B------:R-:W-:Y:S01]  /*1920*/  LEA R12, R12, UR5, 0x3 ;  /* 0x000000050c0c7c11 */ /* 0x000fe2000f8e18ff */
[----:B------:R-:W1:Y:S01]  /*1930*/  LDCU UR5, c[0x0][0x3c0] ;  /* 0x00007800ff0577ac */ /* 0x000e620008000800 */
[C---:B------:R-:W-:Y:S02]  /*1940*/  LEA R36, R14.reuse, UR4, 0x3 ;  /* 0x000000040e247c11 */ /* 0x040fe4000f8e18ff */
[----:B------:R-:W-:Y:S01]  /*1950*/  LEA R16, R14, UR12, 0x3 ;  /* 0x0000000c0e107c11 */ /* 0x000fe2000f8e18ff */
[----:B------:R2:W-:Y:S01]  /*1960*/  STS.64 [R12], R4 ;  /* 0x000000040c007388 */ /* 0x0005e20000000a00 */
[----:B------:R-:W3:Y:S03]  /*1970*/  LDCU UR4, c[0x0][0x3b0] ;  /* 0x00007600ff0477ac */ /* 0x000ee60008000800 */
[----:B------:R-:W-:Y:S04]  /*1980*/  STS.64 [R12+0x200], R6 ;  /* 0x000200060c007388 */ /* 0x000fe80000000a00 */
[----:B------:R-:W-:Y:S04]  /*1990*/  STS.64 [R12+0x20], R8 ;  /* 0x000020080c007388 */ /* 0x000fe80000000a00 */
[----:B------:R-:W-:Y:S01]  /*19a0*/  STS.64 [R12+0x220], R10 ;  /* 0x0002200a0c007388 */ /* 0x000fe20000000a00 */
[----:B--2---:R-:W-:Y:S01]  /*19b0*/  IMAD R4, R27, 0x10, R14 ;  /* 0x000000101b047824 */ /* 0x004fe200078e020e */
[----:B------:R-:W-:Y:S06]  /*19c0*/  BAR.SYNC.DEFER_BLOCKING 0x0 ;  /* 0x0000000000007b1d */ /* 0x000fec0000010000 */
[----:B------:R-:W3:Y:S04]  /*19d0*/  LDS.64 R36, [R36] ;  /* 0x0000000024247984 */ /* 0x000ee80000000a00 */
[----:B------:R-:W2:Y:S01]  /*19e0*/  LDS.64 R16, [R16] ;  /* 0x0000000010107984 */ /* 0x000ea20000000a00 */
[C---:B---3--:R-:W-:Y:S01]  /*19f0*/  ISETP.GE.U32.AND P4, PT, R36.reuse, UR4, PT ;  /* 0x0000000424007c0c */ /* 0x048fe2000bf86070 */
[----:B-1----:R-:W-:Y:S01]  /*1a00*/  USHF.R.S32.HI UR4, URZ, 0x1f, UR5 ;  /* 0x0000001fff047899 */ /* 0x002fe20008011405 */
[----:B------:R-:W-:-:S02]  /*1a10*/  ISETP.GT.U32.AND P0, PT, R36, -0x1, PT ;  /* 0xffffffff2400780c */ /* 0x000fc40003f04070 */
[C---:B--2---:R-:W-:Y:S02]  /*1a20*/  ISETP.GE.U32.AND P6, PT, R16.reuse, UR5, PT ;  /* 0x0000000510007c0c */ /* 0x044fe4000bfc6070 */
[----:B------:R-:W-:Y:S02]  /*1a30*/  ISETP.GE.AND.EX P4, PT, R37, UR6, PT, P4 ;  /* 0x0000000625007c0c */ /* 0x000fe4000bf86340 */
[----:B------:R-:W-:Y:S02]  /*1a40*/  ISETP.GT.U32.AND P5, PT, R16, -0x1, PT ;  /* 0xffffffff1000780c */ /* 0x000fe40003fa4070 */
[----:B------:R-:W-:Y:S02]  /*1a50*/  ISETP.GE.AND.EX P6, PT, R17, UR4, PT, P6 ;  /* 0x0000000411007c0c */ /* 0x000fe4000bfc6360 */
[----:B------:R-:W-:Y:S02]  /*1a60*/  ISETP.GT.AND.EX P0, PT, R37, -0x1, !P4, P0 ;  /* 0xffffffff2500780c */ /* 0x000fe40006704300 */
[----:B------:R-:W-:-:S02]  /*1a70*/  ISETP.GT.AND.EX P5, PT, R17, -0x1, !P6, P5 ;  /* 0xffffffff1100780c */ /* 0x000fc400077a4350 */
[----:B-----5:R-:W-:-:S04]  /*1a80*/  ISETP.LT.AND P0, PT, R4, UR11, P0 ;  /* 0x0000000b04007c0c */ /* 0x020fc80008701270 */
[----:B------:R-:W-:-:S13]  /*1a90*/  PLOP3.LUT P0, PT, P0, P5, PT, 0x80, 0x8 ;  /* 0x000000000008781c */ /* 0x000fda000070b070 */
[----:B------:R-:W-:Y:S05]  /*1aa0*/  @!P0 BRA `(.L_x_29) ;  /* 0x0000000c00048947 */ /* 0x000fea0003800000 */
[----:B------:R-:W-:Y:S05]  /*1ab0*/  @!P3 BRA `(.L_x_30) ;  /* 0x0000000400d0b947 */ /* 0x000fea0003800000 */
[----:B------:R-:W1:Y:S01]  /*1ac0*/  LDC.64 R4, c[0x0][0x390] ;  /* 0x0000e400ff047b82 */ /* 0x000e620000000a00 */
[C---:B------:R-:W-:Y:S02]  /*1ad0*/  LOP3.LUT R34, R2.reuse, 0x3, RZ, 0xfc, !PT ;  /* 0x0000000302227812 */ /* 0x040fe400078efcff */
[C---:B------:R-:W-:Y:S02]  /*1ae0*/  LOP3.LUT R18, R2.reuse, 0x4, RZ, 0xfc, !PT ;  /* 0x0000000402127812 */ /* 0x040fe400078efcff */
[C---:B------:R-:W-:Y:S02]  /*1af0*/  LOP3.LUT R8, R2.reuse, 0x5, RZ, 0xfc, !PT ;  /* 0x0000000502087812 */ /* 0x040fe400078efcff */
[C---:B------:R-:W-:Y:S01]  /*1b00*/  LOP3.LUT R10, R2.reuse, 0x6, RZ, 0xfc, !PT ;  /* 0x00000006020a7812 */ /* 0x040fe200078efcff */
[----:B------:R-:W2:Y:S01]  /*1b10*/  LDC R9, c[0x0][0x3b8] ;  /* 0x0000ee00ff097b82 */ /* 0x000ea20000000800 */
[----:B------:R-:W-:Y:S02]  /*1b20*/  LOP3.LUT R14, R2, 0x2, RZ, 0xfc, !PT ;  /* 0x00000002020e7812 */ /* 0x000fe400078efcff */
[----:B-1----:R-:W-:-:S04]  /*1b30*/  ISETP.NE.U32.AND P0, PT, R4, RZ, PT ;  /* 0x000000ff0400720c */ /* 0x002fc80003f05070 */
[----:B------:R-:W-:Y:S01]  /*1b40*/  ISETP.NE.AND.EX P0, PT, R5, RZ, PT, P0 ;  /* 0x000000ff0500720c */ /* 0x000fe20003f05300 */
[-C--:B--2---:R-:W-:Y:S02]  /*1b50*/  IMAD R7, R17, R9.reuse, RZ ;  /* 0x0000000911077224 */ /* 0x084fe400078e02ff */
[----:B------:R-:W-:-:S04]  /*1b60*/  IMAD.WIDE.U32 R12, R16, R9, RZ ;  /* 0x00000009100c7225 */ /* 0x000fc800078e00ff */
[----:B------:R-:W-:Y:S01]  /*1b70*/  IMAD R7, R16, UR19, R7 ;  /* 0x0000001310077c24 */ /* 0x000fe2000f8e0207 */
[----:B------:R-:W-:-:S03]  /*1b80*/  LOP3.LUT R16, R2, 0x1, RZ, 0xfc, !PT ;  /* 0x0000000102107812 */ /* 0x000fc600078efcff */
[----:B------:R-:W-:Y:S02]  /*1b90*/  IMAD.IADD R11, R13, 0x1, R7 ;  /* 0x000000010d0b7824 */ /* 0x000fe400078e0207 */
[----:B------:R-:W-:Y:S05]  /*1ba0*/  @P0 BRA `(.L_x_31) ;  /* 0x0000000000900947 */ /* 0x000fea0003800000 */
[----:B------:R-:W-:-:S13]  /*1bb0*/  ISETP.GE.AND P0, PT, R2, R9, PT ;  /* 0x000000090200720c */ /* 0x000fda0003f06270 */
[----:B------:R-:W-:Y:S05]  /*1bc0*/  @P0 BRA `(.L_x_29) ;  /* 0x0000000800bc0947 */ /* 0x000fea0003800000 */
[----:B------:R-:W1:Y:S01]  /*1bd0*/  LDS.128 R4, [R0+UR10] ;  /* 0x0000000a00047984 */ /* 0x000e620008000c00 */
[----:B------:R-:W2:Y:S01]  /*1be0*/  LDCU.64 UR4, c[0x0][0x3a8] ;  /* 0x00007500ff0477ac */ /* 0x000ea20008000a00 */
[----:B------:R-:W-:-:S05]  /*1bf0*/  IADD3 R13, P0, PT, R2, R12, RZ ;  /* 0x0000000c020d7210 */ /* 0x000fca0007f1e0ff */
[----:B------:R-:W-:Y:S01]  /*1c00*/  IMAD.X R36, RZ, RZ, R11, P0 ;  /* 0x000000ffff247224 */ /* 0x000fe200000e060b */
[----:B--2---:R-:W-:-:S04]  /*1c10*/  LEA R12, P0, R13, UR4, 0x1 ;  /* 0x000000040d0c7c11 */ /* 0x004fc8000f8008ff */
[----:B------:R-:W-:Y:S02]  /*1c20*/  LEA.HI.X R13, R13, UR5, R36, 0x1, P0 ;  /* 0x000000050d0d7c11 */ /* 0x000fe400080f0c24 */
[----:B------:R-:W-:Y:S02]  /*1c30*/  ISETP.GE.AND P0, PT, R16, R9, PT ;  /* 0x000000091000720c */ /* 0x000fe40003f06270 */
[----:B-1----:R-:W-:-:S05]  /*1c40*/  F2FP.F16.F32.PACK_AB R4, RZ, R4 ;  /* 0x00000004ff04723e */ /* 0x002fca00000000ff */
[----:B------:R1:W-:Y:S06]  /*1c50*/  STG.E.U16 desc[UR16][R12.64], R4 ;  /* 0x000000040c007986 */ /* 0x0003ec000c101510 */
[----:B------:R-:W-:Y:S05]  /*1c60*/  @P0 BRA `(.L_x_29) ;  /* 0x0000000800940947 */ /* 0x000fea0003800000 */
[----:B------:R-:W-:Y:S02]  /*1c70*/  F2FP.F16.F32.PACK_AB R5, RZ, R5 ;  /* 0x00000005ff05723e */ /* 0x000fe400000000ff */
[----:B------:R-:W-:-:S03]  /*1c80*/  ISETP.GE.AND P0, PT, R14, R9, PT ;  /* 0x000000090e00720c */ /* 0x000fc60003f06270 */
[----:B------:R2:W-:Y:S10]  /*1c90*/  STG.E.U16 desc[UR16][R12.64+0x2], R5 ;  /* 0x000002050c007986 */ /* 0x0005f4000c101510 */
        /* <DEDUP_REMOVED lines=9> */
[----:B-123--:R-:W1:Y:S01]  /*1d30*/  LDS.128 R4, [R0+UR10+0x10] ;  /* 0x0000100a00047984 */ /* 0x00ee620008000c00 */
        /* <DEDUP_REMOVED lines=8> */
[----:B------:R-:W-:-:S05]  /*1dc0*/  F2FP.F16.F32.PACK_AB R6, RZ, R6 ;  /* 0x00000006ff06723e */ /* 0x000fca00000000ff */
[----:B------:R3:W-:Y:S01]  /*1dd0*/  STG.E.U16 desc[UR16][R12.64+0xc], R6 ;  /* 0x00000c060c007986 */ /* 0x0007e2000c101510 */
[----:B------:R-:W-:Y:S05]  /*1de0*/  BRA `(.L_x_29) ;  /* 0x0000000800347947 */ /* 0x000fea0003800000 */
.L_x_31:
[----:B------:R-:W-:-:S13]  /*1df0*/  ISETP.GE.AND P0, PT, R2, R9, PT ;  /* 0x000000090200720c */ /* 0x000fda0003f06270 */
[----:B------:R-:W-:Y:S05]  /*1e00*/  @P0 BRA `(.L_x_29) ;  /* 0x00000008002c0947 */ /* 0x000fea0003800000 */
[-C--:B------:R-:W-:Y:S01]  /*1e10*/  IMAD R7, R37, R9.reuse, RZ ;  /* 0x0000000925077224 */ /* 0x080fe200078e02ff */
[----:B------:R-:W1:Y:S01]  /*1e20*/  LDCU.64 UR4, c[0x0][0x3a8] ;  /* 0x00007500ff0477ac */ /* 0x000e620008000a00 */
[----:B------:R-:W-:Y:S02]  /*1e30*/  IMAD.MOV.U32 R6, RZ, RZ, R2 ;  /* 0x000000ffff067224 */ /* 0x000fe400078e0002 */
[C---:B------:R-:W-:Y:S02]  /*1e40*/  IMAD R13, R36.reuse, UR19, R7 ;  /* 0x00000013240d7c24 */ /* 0x040fe4000f8e0207 */
[----:B------:R-:W-:Y:S02]  /*1e50*/  IMAD.MOV.U32 R7, RZ, RZ, RZ ;  /* 0x000000ffff077224 */ /* 0x000fe400078e00ff */
[----:B------:R-:W-:-:S04]  /*1e60*/  IMAD.WIDE.U32 R6, R36, R9, R6 ;  /* 0x0000000924067225 */ /* 0x000fc800078e0006 */
[----:B------:R-:W-:Y:S01]  /*1e70*/  IMAD.IADD R7, R7, 0x1, R13 ;  /* 0x0000000107077824 */ /* 0x000fe200078e020d */
[----:B------:R-:W-:-:S04]  /*1e80*/  LEA R36, P0, R6, R4, 0x1 ;  /* 0x0000000406247211 */ /* 0x000fc800078008ff */
[----:B------:R-:W-:Y:S02]  /*1e90*/  LEA.HI.X R37, R6, R5, R7, 0x1, P0 ;  /* 0x0000000506257211 */ /* 0x000fe400000f0c07 */
[----:B------:R-:W2:Y:S04]  /*1ea0*/  LDS.128 R4, [R0+UR10] ;  /* 0x0000000a00047984 */ /* 0x000ea80008000c00 */
[----:B------:R-:W3:Y:S01]  /*1eb0*/  LDG.E.U16.CONSTANT R13, desc[UR16][R36.64] ;  /* 0x00000010240d7981 */ /* 0x000ee2000c1e9500 */
[----:B------:R-:W-:-:S05]  /*1ec0*/  IADD3 R15, P0, PT, R2, R12, RZ ;  /* 0x0000000c020f7210 */ /* 0x000fca0007f1e0ff */
[----:B------:R-:W-:Y:S01]  /*1ed0*/  IMAD.X R11, RZ, RZ, R11, P0 ;  /* 0x000000ffff0b7224 */ /* 0x000fe200000e060b */
[----:B-1----:R-:W-:Y:S01]  /*1ee0*/  LEA R12, P0, R15, UR4, 0x1 ;  /* 0x000000040f0c7c11 */ /* 0x002fe2000f8008ff */
[----:B---3--:R-:W-:-:S05]  /*1ef0*/  HADD2.F32 R13, -RZ, R13.H0_H0 ;  /* 0x2000000dff0d7230 */ /* 0x008fca0000004100 */
[----:B--2---:R-:W-:Y:S01]  /*1f00*/  FADD R4, R4, R13 ;  /* 0x0000000d04047221 */ /* 0x004fe20000000000 */
[----:B------:R-:W-:Y:S02]  /*1f10*/  LEA.HI.X R13, R15, UR5, R11, 0x1, P0 ;  /* 0x000000050f0d7c11 */ /* 0x000fe400080f0c0b */
[----:B------:R-:W-:Y:S02]  /*1f20*/  ISETP.GE.AND P0, PT, R16, R9, PT ;  /* 0x000000091000720c */ /* 0x000fe40003f06270 */
[----:B------:R-:W-:-:S05]  /*1f30*/  F2FP.F16.F32.PACK_AB R4, RZ, R4 ;  /* 0x00000004ff04723e */ /* 0x000fca00000000ff */
[----:B------:R1:W-:Y:S06]  /*1f40*/  STG.E.U16 desc[UR16][R12.64], R4 ;  /* 0x000000040c007986 */ /* 0x0003ec000c101510 */
[----:B------:R-:W-:Y:S05]  /*1f50*/  @P0 BRA `(.L_x_29) ;  /* 0x0000000400d80947 */ /* 0x000fea0003800000 */
[----:B-1----:R-:W2:Y:S01]  /*1f60*/  LDG.E.U16.CONSTANT R4, desc[UR16][R36.64+0x2] ;  /* 0x0000021024047981 */ /* 0x002ea2000c1e9500 */
[----:B------:R-:W-:Y:S01]  /*1f70*/  ISETP.GE.AND P0, PT, R14, R9, PT ;  /* 0x000000090e00720c */ /* 0x000fe20003f06270 */
[----:B--2---:R-:W-:-:S05]  /*1f80*/  HADD2.F32 R4, -RZ, R4.H0_H0 ;  /* 0x20000004ff047230 */ /* 0x004fca0000004100 */
[----:B------:R-:W-:-:S05]  /*1f90*/  FADD R4, R4, R5 ;  /* 0x0000000504047221 */ /* 0x000fca0000000000 */
[----:B------:R-:W-:-:S05]  /*1fa0*/  F2FP.F16.F32.PACK_AB R4, RZ, R4 ;  /* 0x00000004ff04723e */ /* 0x000fca00000000ff */
[----:B------:R2:W-:Y:S01]  /*1fb0*/  STG.E.U16 desc[UR16][R12.64+0x2], R4 ;  /* 0x000002040c007986 */ /* 0x0005e2000c101510 */
[----:B------:R-:W-:Y:S05]  /*1fc0*/  @P0 BRA `(.L_x_29) ;  /* 0x0000000400bc0947 */ /* 0x000fea0003800000 */
[----:B--2---:R-:W2:Y:S01]  /*1fd0*/  LDG.E.U16.CONSTANT R4, desc[UR16][R36.64+0x4] ;  /* 0x0000041024047981 */ /* 0x004ea2000c1e9500 */
[----:B------:R-:W-:Y:S01]  /*1fe0*/  ISETP.GE.AND P0, PT, R34, R9, PT ;  /* 0x000000092200720c */ /* 0x000fe20003f06270 */
[----:B--2---:R-:W-:-:S05]  /*1ff0*/  HADD2.F32 R5, -RZ, R4.H0_H0 ;  /* 0x20000004ff057230 */ /* 0x004fca0000004100 */
[----:B------:R-:W-:-:S05]  /*2000*/  FADD R5, R5, R6 ;  /* 0x0000000605057221 */ /* 0x000fca0000000000 */
[----:B------:R-:W-:-:S05]  /*2010*/  F2FP.F16.F32.PACK_AB R5, RZ, R5 ;  /* 0x00000005ff05723e */ /* 0x000fca00000000ff */
[----:B------:R3:W-:Y:S01]  /*2020*/  STG.E.U16 desc[UR16][R12.64+0x4], R5 ;  /* 0x000004050c007986 */ /* 0x0007e2000c101510 */
[----:B------:R-:W-:Y:S05]  /*2030*/  @P0 BRA `(.L_x_29) ;  /* 0x0000000400a00947 */ /* 0x000fea0003800000 */
[----:B------:R-:W2:Y:S01]  /*2040*/  LDG.E.U16.CONSTANT R4, desc[UR16][R36.64+0x6] ;  /* 0x0000061024047981 */ /* 0x000ea2000c1e9500 */
[----:B------:R-:W-:Y:S01]  /*2050*/  ISETP.GE.AND P0, PT, R18, R9, PT ;  /* 0x000000091200720c */ /* 0x000fe20003f06270 */
[----:B--2---:R-:W-:-:S05]  /*2060*/  HADD2.F32 R4, -RZ, R4.H0_H0 ;  /* 0x20000004ff047230 */ /* 0x004fca0000004100 */
[----:B------:R-:W-:-:S05]  /*2070*/  FADD R4, R4, R7 ;  /* 0x0000000704047221 */ /* 0x000fca0000000000 */
[----:B------:R-:W-:-:S05]  /*2080*/  F2FP.F16.F32.PACK_AB R4, RZ, R4 ;  /* 0x00000004ff04723e */ /* 0x000fca00000000ff */
[----:B------:R1:W-:Y:S01]  /*2090*/  STG.E.U16 desc[UR16][R12.64+0x6], R4 ;  /* 0x000006040c007986 */ /* 0x0003e2000c101510 */
[----:B------:R-:W-:Y:S05]  /*20a0*/  @P0 BRA `(.L_x_29) ;  /* 0x0000000400840947 */ /* 0x000fea0003800000 */
[----:B------:R-:W2:Y:S01]  /*20b0*/  LDG.E.U16.CONSTANT R11, desc[UR16][R36.64+0x8] ;  /* 0x00000810240b7981 */ /* 0x000ea2000c1e9500 */
[----:B------:R-:W-:-:S03]  /*20c0*/  ISETP.GE.AND P0, PT, R8, R9, PT ;  /* 0x000000090800720c */ /* 0x000fc60003f06270 */
[----:B-1-3--:R-:W1:Y:S01]  /*20d0*/  LDS.128 R4, [R0+UR10+0x10] ;  /* 0x0000100a00047984 */ /* 0x00ae620008000c00 */
[----:B--2---:R-:W-:-:S05]  /*20e0*/  HADD2.F32 R11, -RZ, R11.H0_H0 ;  /* 0x2000000bff0b7230 */ /* 0x004fca0000004100 */
[----:B-1----:R-:W-:-:S05]  /*20f0*/  FADD R4, R4, R11 ;  /* 0x0000000b04047221 */ /* 0x002fca0000000000 */
[----:B------:R-:W-:-:S05]  /*2100*/  F2FP.F16.F32.PACK_AB R4, RZ, R4 ;  /* 0x00000004ff04723e */ /* 0x000fca00000000ff */
[----:B------:R1:W-:Y:S01]  /*2110*/  STG.E.U16 desc[UR16][R12.64+0x8], R4 ;  /* 0x000008040c007986 */ /* 0x0003e2000c101510 */
        /* <DEDUP_REMOVED lines=8> */
[----:B------:R-:W2:Y:S02]  /*21a0*/  LDG.E.U16.CONSTANT R36, desc[UR16][R36.64+0xc] ;  /* 0x00000c1024247981 */ /* 0x000ea4000c1e9500 */
[----:B--2---:R-:W-:-:S05]  /*21b0*/  HADD2.F32 R5, -RZ, R36.H0_H0 ;  /* 0x20000024ff057230 */ /* 0x004fca0000004100 */
[----:B------:R-:W-:-:S05]  /*21c0*/  FADD R5, R5, R6 ;  /* 0x0000000605057221 */ /* 0x000fca0000000000 */
[----:B------:R-:W-:-:S05]  /*21d0*/  F2FP.F16.F32.PACK_AB R5, RZ, R5 ;  /* 0x00000005ff05723e */ /* 0x000fca00000000ff */
[----:B------:R2:W-:Y:S01]  /*21e0*/  STG.E.U16 desc[UR16][R12.64+0xc], R5 ;  /* 0x00000c050c007986 */ /* 0x0005e2000c101510 */
[----:B------:R-:W-:Y:S05]  /*21f0*/  BRA `(.L_x_29) ;  /* 0x0000000400307947 */ /* 0x000fea0003800000 */
.L_x_30:
[----:B------:R-:W1:Y:S02]  /*2200*/  LDCU.64 UR4, c[0x0][0x390] ;  /* 0x00007200ff0477ac */ /* 0x000e640008000a00 */
[----:B-1----:R-:W-:-:S04]  /*2210*/  UISETP.NE.U32.AND UP0, UPT, UR4, URZ, UPT ;  /* 0x000000ff0400728c */ /* 0x002fc8000bf05070 */
[----:B------:R-:W-:-:S09]  /*2220*/  UISETP.NE.AND.EX UP0, UPT, UR5, URZ, UPT, UP0 ;  /* 0x000000ff0500728c */ /* 0x000fd2000bf05300 */
[----:B------:R-:W-:Y:S05]  /*2230*/  BRA.U UP0, `(.L_x_32) ;  /* 0x0000000100207547 */ /* 0x000fea000b800000 */
[----:B------:R-:W1:Y:S04]  /*2240*/  LDS.128 R8, [R0+UR10] ;  /* 0x0000000a00087984 */ /* 0x000e680008000c00 */
[----:B------:R-:W2:Y:S04]  /*2250*/  LDS.128 R12, [R0+UR10+0x10] ;  /* 0x0000100a000c7984 */ /* 0x000ea80008000c00 */
[----:B------:R-:W3:Y:S01]  /*2260*/  LDS R7, [R0+UR10+0x1c] ;  /* 0x00001c0a00077984 */ /* 0x000ee20008000800 */
[----:B-1----:R-:W-:Y:S02]  /*2270*/  F2FP.F16.F32.PACK_AB R5, R11, R10 ;  /* 0x0000000a0b05723e */ /* 0x002fe400000000ff */
[----:B------:R-:W-:-:S02]  /*2280*/  F2FP.F16.F32.PACK_AB R4, R9, R8 ;  /* 0x000000080904723e */ /* 0x000fc400000000ff */
[----:B--2---:R-:W-:Y:S02]  /*2290*/  F2FP.F16.F32.PACK_AB R6, R13, R12 ;  /* 0x0000000c0d06723e */ /* 0x004fe400000000ff */
[----:B---3--:R-:W-:Y:S01]  /*22a0*/  F2FP.F16.F32.PACK_AB R7, R7, R14 ;  /* 0x0000000e0707723e */ /* 0x008fe200000000ff */
[----:B------:R-:W-:Y:S06]  /*22b0*/  BRA `(.L_x_33) ;  /* 0x00000000009c7947 */ /* 0x000fec0003800000 */
.L_x_32:
[----:B------:R-:W1:Y:S01]  /*22c0*/  LDCU UR11, c[0x0][0x3b8] ;  /* 0x00007700ff0b77ac */ /* 0x000e620008000800 */
[----:B------:R-:W-:Y:S01]  /*22d0*/  IMAD.MOV.U32 R4, RZ, RZ, R2 ;  /* 0x000000ffff047224 */ /* 0x000fe200078e0002 */
[----:B------:R-:W-:Y:S01]  /*22e0*/  LDS.128 R8, [R0+UR10] ;  /* 0x0000000a00087984 */ /* 0x000fe20008000c00 */
[----:B------:R-:W-:Y:S02]  /*22f0*/  IMAD.MOV.U32 R5, RZ, RZ, RZ ;  /* 0x000000ffff057224 */ /* 0x000fe400078e00ff */
[----:B-1----:R-:W-:Y:S02]  /*2300*/  IMAD R7, R37, UR11, RZ ;  /* 0x0000000b25077c24 */ /* 0x002fe4000f8e02ff */
[----:B------:R-:W-:-:S04]  /*2310*/  IMAD.WIDE.U32 R4, R36, UR11, R4 ;  /* 0x0000000b24047c25 */ /* 0x000fc8000f8e0004 */
[----:B------:R-:W-:Y:S01]  /*2320*/  IMAD R7, R36, UR19, R7 ;  /* 0x0000001324077c24 */ /* 0x000fe2000f8e0207 */
[----:B------:R-:W-:-:S03]  /*2330*/  LEA R12, P0, R4, UR4, 0x1 ;  /* 0x00000004040c7c11 */ /* 0x000fc6000f8008ff */
[----:B------:R-:W-:-:S05]  /*2340*/  IMAD.IADD R7, R5, 0x1, R7 ;  /* 0x0000000105077824 */ /* 0x000fca00078e0207 */
[----:B------:R-:W-:Y:S02]  /*2350*/  LEA.HI.X R13, R4, UR5, R7, 0x1, P0 ;  /* 0x00000005040d7c11 */ /* 0x000fe400080f0c07 */
[----:B------:R-:W1:Y:S04]  /*2360*/  LDS.128 R4, [R0+UR10+0x10] ;  /* 0x0000100a00047984 */ /* 0x000e680008000c00 */
[----:B------:R-:W2:Y:S04]  /*2370*/  LDG.E.U16.CONSTANT R36, desc[UR16][R12.64+0xa] ;  /* 0x00000a100c247981 */ /* 0x000ea8000c1e9500 */
[----:B------:R-:W3:Y:S04]  /*2380*/  LDG.E.U16.CONSTANT R35, desc[UR16][R12.64+0x8] ;  /* 0x000008100c237981 */ /* 0x000ee8000c1e9500 */
[----:B------:R-:W5:Y:S04]  /*2390*/  LDG.E.U16.CONSTANT R19, desc[UR16][R12.64+0xc] ;  /* 0x00000c100c137981 */ /* 0x000f68000c1e9500 */
[----:B------:R-:W4:Y:S04]  /*23a0*/  LDG.E.U16.CONSTANT R34, desc[UR16][R12.64+0xe] ;  /* 0x00000e100c227981 */ /* 0x000f28000c1e9500 */
[----:B------:R-:W4:Y:S04]  /*23b0*/  LDG.E.U16.CONSTANT R18, desc[UR16][R12.64] ;  /* 0x000000100c127981 */ /* 0x000f28000c1e9500 */
[----:B------:R-:W4:Y:S04]  /*23c0*/  LDG.E.U16.CONSTANT R14, desc[UR16][R12.64+0x4] ;  /* 0x000004100c0e7981 */ /* 0x000f28000c1e9500 */
[----:B------:R-:W4:Y:S04]  /*23d0*/  LDG.E.U16.CONSTANT R15, desc[UR16][R12.64+0x6] ;  /* 0x000006100c0f7981 */ /* 0x000f28000c1e9500 */
[----:B------:R4:W4:Y:S01]  /*23e0*/  LDG.E.U16.CONSTANT R29, desc[UR16][R12.64+0x2] ;  /* 0x000002100c1d7981 */ /* 0x000922000c1e9500 */
[----:B--2---:R-:W-:-:S02]  /*23f0*/  HADD2.F32 R36, -RZ, R36.H0_H0 ;  /* 0x20000024ff247230 */ /* 0x004fc40000004100 */
[----:B---3--:R-:W-:Y:S02]  /*2400*/  HADD2.F32 R35, -RZ, R35.H0_H0 ;  /* 0x20000023ff237230 */ /* 0x008fe40000004100 */
[----:B-----5:R-:W-:Y:S02]  /*2410*/  HADD2.F32 R37, -RZ, R19.H0_H0 ;  /* 0x20000013ff257230 */ /* 0x020fe40000004100 */
[----:B-1----:R-:W-:Y:S01]  /*2420*/  FADD R19, R36, R5 ;  /* 0x0000000524137221 */ /* 0x002fe20000000000 */
[----:B------:R-:W-:Y:S01]  /*2430*/  FADD R4, R4, R35 ;  /* 0x0000002304047221 */ /* 0x000fe20000000000 */
[----:B----4-:R-:W-:Y:S02]  /*2440*/  HADD2.F32 R34, -RZ, R34.H0_H0 ;  /* 0x20000022ff227230 */ /* 0x010fe40000004100 */
[----:B------:R-:W-:Y:S01]  /*2450*/  FADD R5, R37, R6 ;  /* 0x0000000625057221 */ /* 0x000fe20000000000 */
[----:B------:R-:W-:Y:S02]  /*2460*/  HADD2.F32 R35, -RZ, R18.H0_H0 ;  /* 0x20000012ff237230 */ /* 0x000fe40000004100 */
[----:B------:R-:W-:-:S02]  /*2470*/  HADD2.F32 R13, -RZ, R14.H0_H0 ;  /* 0x2000000eff0d7230 */ /* 0x000fc40000004100 */
[----:B------:R-:W-:Y:S02]  /*2480*/  HADD2.F32 R12, -RZ, R15.H0_H0 ;  /* 0x2000000fff0c7230 */ /* 0x000fe40000004100 */
[----:B------:R-:W-:Y:S02]  /*2490*/  HADD2.F32 R6, -RZ, R29.H0_H0 ;  /* 0x2000001dff067230 */ /* 0x000fe40000004100 */
[----:B------:R-:W-:Y:S01]  /*24a0*/  FADD R34, R34, R7 ;  /* 0x0000000722227221 */ /* 0x000fe20000000000 */
[----:B------:R-:W-:Y:S01]  /*24b0*/  FADD R8, R8, R35 ;  /* 0x0000002308087221 */ /* 0x000fe20000000000 */
[----:B------:R-:W-:Y:S01]  /*24c0*/  FADD R10, R13, R10 ;  /* 0x0000000a0d0a7221 */ /* 0x000fe20000000000 */
[----:B------:R-:W-:Y:S01]  /*24d0*/  FADD R11, R12, R11 ;  /* 0x0000000b0c0b7221 */ /* 0x000fe20000000000 */
[----:B------:R-:W-:Y:S01]  /*24e0*/  FADD R9, R6, R9 ;  /* 0x0000000906097221 */ /* 0x000fe20000000000 */
[----:B------:R-:W-:Y:S02]  /*24f0*/  F2FP.F16.F32.PACK_AB R6, R19, R4 ;  /* 0x000000041306723e */ /* 0x000fe400000000ff */
[----:B------:R-:W-:-:S02]  /*2500*/  F2FP.F16.F32.PACK_AB R7, R34, R5 ;  /* 0x000000052207723e */ /* 0x000fc400000000ff */
[----:B------:R-:W-:Y:S02]  /*2510*/  F2FP.F16.F32.PACK_AB R5, R11, R10 ;  /* 0x0000000a0b05723e */ /* 0x000fe400000000ff */
[----:B------:R-:W-:-:S07]  /*2520*/  F2FP.F16.F32.PACK_AB R4, R9, R8 ;  /* 0x000000080904723e */ /* 0x000fce00000000ff */
.L_x_33:
[----:B------:R-:W1:Y:S01]  /*2530*/  LDCU UR4, c[0x0][0x3b8] ;  /* 0x00007700ff0477ac */ /* 0x000e620008000800 */
[----:B------:R-:W-:Y:S01]  /*2540*/  IMAD.MOV.U32 R8, RZ, RZ, R2 ;  /* 0x000000ffff087224 */ /* 0x000fe200078e0002 */
[----:B------:R-:W-:Y:S01]  /*2550*/  PRMT R12, R6, 0x7632, R12 ;  /* 0x00007632060c7816 */ /* 0x000fe2000000000c */
[----:B------:R-:W-:Y:S01]  /*2560*/  IMAD.MOV.U32 R9, RZ, RZ, RZ ;  /* 0x000000ffff097224 */ /* 0x000fe200078e00ff */
[----:B------:R-:W2:Y:S01]  /*2570*/  LDCU.64 UR12, c[0x0][0x3a8] ;  /* 0x00007500ff0c77ac */ /* 0x000ea20008000a00 */
[----:B------:R-:W-:Y:S01]  /*2580*/  PRMT R13, R7, 0x7632, R13 ;  /* 0x00007632070d7816 */ /* 0x000fe2000000000d */
[----:B-1----:R-:W-:Y:S02]  /*2590*/  IMAD R11, R17, UR4, RZ ;  /* 0x00000004110b7c24 */ /* 0x002fe4000f8e02ff */
[----:B------:R-:W-:-:S04]  /*25a0*/  IMAD.WIDE.U32 R8, R16, UR4, R8 ;  /* 0x0000000410087c25 */ /* 0x000fc8000f8e0008 */
[----:B------:R-:W-:Y:S01]  /*25b0*/  IMAD R11, R16, UR19, R11 ;  /* 0x00000013100b7c24 */ /* 0x000fe2000f8e020b */
[----:B--2---:R-:W-:-:S03]  /*25c0*/  LEA R10, P4, R8, UR12, 0x1 ;  /* 0x0000000c080a7c11 */ /* 0x004fc6000f8808ff */
[----:B------:R-:W-:Y:S01]  /*25d0*/  IMAD.IADD R9, R11, 0x1, R9 ;  /* 0x000000010b097824 */ /* 0x000fe200078e0209 */
[----:B------:R-:W-:-:S04]  /*25e0*/  LOP3.LUT P0, RZ, R10, 0xf, RZ, 0xc0, !PT ;  /* 0x0000000f0aff7812 */ /* 0x000fc8000780c0ff */
[--C-:B------:R-:W-:Y:S02]  /*25f0*/  SHF.L.U64.HI R8, R8, 0x1, R9.reuse ;  /* 0x0000000108087819 */ /* 0x100fe40000010209 */
[----:B------:R-:W-:Y:S02]  /*2600*/  PRMT R9, R5, 0x7632, R9 ;  /* 0x0000763205097816 */ /* 0x000fe40000000009 */
[----:B------:R-:W-:Y:S02]  /*2610*/  IADD3.X R11, PT, PT, R8, UR13, RZ, P4, !PT ;  /* 0x0000000d080b7c10 */ /* 0x000fe4000a7fe4ff */
[----:B------:R-:W-:-:S03]  /*2620*/  PRMT R8, R4, 0x7632, R8 ;  /* 0x0000763204087816 */ /* 0x000fc60000000008 */
[----:B------:R1:W-:Y:S04]  /*2630*/  @!P0 STG.E.128 desc[UR16][R10.64], R4 ;  /* 0x000000040a008986 */ /* 0x0003e8000c101d10 */
[----:B------:R1:W-:Y:S04]  /*2640*/  @P0 STG.E.U16 desc[UR16][R10.64], R4 ;  /* 0x000000040a000986 */ /* 0x0003e8000c101510 */
[----:B------:R1:W-:Y:S04]  /*2650*/  @P0 STG.E.U16 desc[UR16][R10.64+0x4], R5 ;  /* 0x000004050a000986 */ /* 0x0003e8000c101510 */
[----:B------:R1:W-:Y:S04]  /*2660*/  @P0 STG.E.U16 desc[UR16][R10.64+0x8], R6 ;  /* 0x000008060a000986 */ /* 0x0003e8000c101510 */
[----:B------:R1:W-:Y:S04]  /*2670*/  @P0 STG.E.U16 desc[UR16][R10.64+0xc], R7 ;  /* 0x00000c070a000986 */ /* 0x0003e8000c101510 */
[----:B------:R1:W-:Y:S04]  /*2680*/  @P0 STG.E.U16 desc[UR16][R10.64+0x2], R8 ;  /* 0x000002080a000986 */ /* 0x0003e8000c101510 */
[----:B------:R1:W-:Y:S04]  /*2690*/  @P0 STG.E.U16 desc[UR16][R10.64+0x6], R9 ;  /* 0x000006090a000986 */ /* 0x0003e8000c101510 */
[----:B------:R1:W-:Y:S04]  /*26a0*/  @P0 STG.E.U16 desc[UR16][R10.64+0xa], R12 ;  /* 0x00000a0c0a000986 */ /* 0x0003e8000c101510 */
[----:B------:R1:W-:Y:S02]  /*26b0*/  @P0 STG.E.U16 desc[UR16][R10.64+0xe], R13 ;  /* 0x00000e0d0a000986 */ /* 0x0003e4000c101510 */
.L_x_29:
[----:B----4-:R-:W-:Y:S05]  /*26c0*/  BSYNC.RECONVERGENT B0 ;  /* 0x0000000000007941 */ /* 0x010fea0003800200 */
.L_x_28:
[----:B-12---:R-:W1:Y:S02]  /*26d0*/  LDC R4, c[0x0][0x374] ;  /* 0x0000dd00ff047b82 */ /* 0x006e640000000800 */
[----:B-1----:R-:W-:-:S05]  /*26e0*/  IMAD.IADD R27, R4, 0x1, R27 ;  /* 0x00000001041b7824 */ /* 0x002fca00078e021b */
[----:B------:R-:W-:-:S13]  /*26f0*/  ISETP.GE.AND P0, PT, R27, R28, PT ;  /* 0x0000001c1b00720c */ /* 0x000fda0003f06270 */
[----:B------:R-:W-:Y:S05]  /*2700*/  @!P0 BRA `(.L_x_34) ;  /* 0xffffffdc00488947 */ /* 0x000fea000383ffff */
[----:B------:R-:W-:Y:S05]  /*2710*/  EXIT ;  /* 0x000000000000794d */ /* 0x000fea0003800000 */
.L_x_35:
[----:B------:R-:W-:-:S00]  /*2720*/  BRA `(.L_x_35) ;  /* 0xfffffffc00fc7947 */ /* 0x000fc0000383ffff */
[----:B------:R-:W-:-:S00]  /*2730*/  NOP ;  /* 0x0000000000007918 */ /* 0x000fc00000000000 */
        /* <DEDUP_REMOVED lines=12> */
.L_x_190:


//--------------------- .text._Z28implicit_gemm_wmma_db_ampereI6__halffLb0EEvPKT_S3_S3_PKlS5_PT0_iiiii --------------------------
	.section	.text._Z28implicit_gemm_wmma_db_ampereI6__halffLb0EEvPKT_S3_S3_PKlS5_PT0_iiiii,"ax",@progbits
	.align	128
        .global         _Z28implicit_gemm_wmma_db_ampereI6__halffLb0EEvPKT_S3_S3_PKlS5_PT0_iiiii
        .type           _Z28implicit_gemm_wmma_db_ampereI6__halffLb0EEvPKT_S3_S3_PKlS5_PT0_iiiii,@function
        .size           _Z28implicit_gemm_wmma_db_ampereI6__halffLb0EEvPKT_S3_S3_PKlS5_PT0_iiiii,(.L_x_191 - _Z28implicit_gemm_wmma_db_ampereI6__halffLb0EEvPKT_S3_S3_PKlS5_PT0_iiiii)
        .other          _Z28implicit_gemm_wmma_db_ampereI6__halffLb0EEvPKT_S3_S3_PKlS5_PT0_iiiii,@"STO_CUDA_ENTRY STV_DEFAULT"
_Z28implicit_gemm_wmma_db_ampereI6__halffLb0EEvPKT_S3_S3_PKlS5_PT0_iiiii:
.text._Z28implicit_gemm_wmma_db_ampereI6__halffLb0EEvPKT_S3_S3_PKlS5_PT0_iiiii:
        /* <DEDUP_REMOVED lines=15> */
[----:B------:R-:W-:Y:S01]  /*00f0*/  IMAD.U32 R28, RZ, RZ, UR14 ;  /* 0x0000000eff1c7e24 */ /* 0x000fe2000f8e00ff */
[----:B------:R-:W4:Y:S01]  /*0100*/  S2R R35, SR_CTAID.X ;  /* 0x0000000000237919 */ /* 0x000f220000002500 */
[----:B------:R-:W5:Y:S01]  /*0110*/  LDCU.64 UR22, c[0x0][0x388] ;  /* 0x00007100ff1677ac */ /* 0x000f620008000a00 */
[----:B------:R-:W2:Y:S01]  /*0120*/  LDCU.64 UR12, c[0x0][0x3b0] ;  /* 0x00007600ff0c77ac */ /* 0x000ea20008000a00 */
[----:B------:R-:W5:Y:S01]  /*0130*/  LDCU UR7, c[0x0][0x3c0] ;  /* 0x00007800ff0777ac */ /* 0x000f620008000800 */
[----:B------:R-:W-:Y:S01]  /*0140*/  UMOV UR4, 0x400 ;  /* 0x0000040000047882 */ /* 0x000fe20000000000 */
[----:B------:R-:W1:Y:S01]  /*0150*/  LDCU.64 UR18, c[0x0][0x358] ;  /* 0x00006b00ff1277ac */ /* 0x000e620008000a00 */
[----:B------:R-:W-:-:S02]  /*0160*/  UIADD3 UR5, UPT, UPT, UR4, 0x100, URZ ;  /* 0x0000010004057890 */ /* 0x000fc4000fffe0ff */
[----:B------:R-:W-:Y:S02]  /*0170*/  UIADD3 UR9, UPT, UPT, UR4, 0x500, URZ ;  /* 0x0000050004097890 */ /* 0x000fe4000fffe0ff */
[----:B---3--:R-:W-:Y:S02]  /*0180*/  ULEA UR8, UR11, UR5, 0x18 ;  /* 0x000000050b087291 */ /* 0x008fe4000f8ec0ff */
[----:B------:R-:W-:Y:S02]  /*0190*/  ULEA UR9, UR11, UR9, 0x18 ;  /* 0x000000090b097291 */ /* 0x000fe4000f8ec0ff */
[----:B--2---:R-:W-:Y:S01]  /*01a0*/  UIADD3 UR21, UPT, UPT, UR13, -0x1, URZ ;  /* 0xffffffff0d157890 */ /* 0x004fe2000fffe0ff */
[----:B-1----:R-:W-:Y:S01]  /*01b0*/  SHF.R.U32.HI R26, RZ, 0x1, R25 ;  /* 0x00000001ff1a7819 */ /* 0x002fe20000011619 */
[C---:B------:R-:W-:Y:S01]  /*01c0*/  IMAD.SHL.U32 R0, R25.reuse, 0x4, RZ ;  /* 0x0000000419007824 */ /* 0x040fe200078e00ff */
[C---:B------:R-:W-:Y:S01]  /*01d0*/  LOP3.LUT R27, R25.reuse, 0xf, RZ, 0xc0, !PT ;  /* 0x0000000f191b7812 */ /* 0x040fe200078ec0ff */
[----:B------:R-:W-:Y:S01]  /*01e0*/  IMAD.SHL.U32 R3, R25, 0x10, RZ ;  /* 0x0000001019037824 */ /* 0x000fe200078e00ff */
[----:B------:R-:W-:Y:S01]  /*01f0*/  LOP3.LUT R26, R26, 0x8, RZ, 0xc0, !PT ;  /* 0x000000081a1a7812 */ /* 0x000fe200078ec0ff */
[----:B----4-:R-:W-:Y:S01]  /*0200*/  IMAD.SHL.U32 R35, R35, 0x10, RZ ;  /* 0x0000001023237824 */ /* 0x010fe200078e00ff */
[----:B------:R-:W-:Y:S01]  /*0210*/  LOP3.LUT R2, R25, 0x1f, RZ, 0xc0, !PT ;  /* 0x0000001f19027812 */ /* 0x000fe200078ec0ff */
[----:B------:R-:W-:Y:S01]  /*0220*/  ULEA UR17, UR11, UR4, 0x18 ;  /* 0x000000040b117291 */ /* 0x000fe2000f8ec0ff */
[----:B------:R-:W-:Y:S01]  /*0230*/  LOP3.LUT R6, R3, 0x30, RZ, 0xc0, !PT ;  /* 0x0000003003067812 */ /* 0x000fe200078ec0ff */
[----:B------:R-:W-:Y:S01]  /*0240*/  UIADD3 UR10, UPT, UPT, UR4, 0x900, URZ ;  /* 0x00000900040a7890 */ /* 0x000fe2000fffe0ff */
[----:B------:R-:W-:Y:S01]  /*0250*/  LOP3.LUT R0, R35, 0xc, R0, 0xf8, !PT ;  /* 0x0000000c23007812 */ /* 0x000fe200078ef800 */
[----:B------:R-:W-:Y:S01]  /*0260*/  ULEA.HI UR4, UR21, 0x1, URZ, 0x1c ;  /* 0x0000000115047891 */ /* 0x000fe2000f8fe0ff */
[----:B------:R-:W-:Y:S01]  /*0270*/  LOP3.LUT R34, R26, R35, RZ, 0xfc, !PT ;  /* 0x000000231a227212 */ /* 0x000fe200078efcff */
[----:B------:R-:W-:Y:S01]  /*0280*/  IMAD.MOV.U32 R35, RZ, RZ, RZ ;  /* 0x000000ffff237224 */ /* 0x000fe200078e00ff */
[----:B------:R-:W-:Y:S01]  /*0290*/  SHF.R.U32.HI R3, RZ, 0x2, R2 ;  /* 0x00000002ff037819 */ /* 0x000fe20000011602 */
[----:B------:R-:W-:Y:S01]  /*02a0*/  ULEA UR11, UR11, UR10, 0x18 ;  /* 0x0000000a0b0b7291 */ /* 0x000fe2000f8ec0ff */
[----:B------:R-:W-:Y:S01]  /*02b0*/  LOP3.LUT R2, R2, 0x20, RZ, 0xfc, !PT ;  /* 0x0000002002027812 */ /* 0x000fe200078efcff */
[----:B------:R-:W-:Y:S01]  /*02c0*/  IMAD.WIDE.U32 R4, R27, UR15, R34 ;  /* 0x0000000f1b047c25 */ /* 0x000fe2000f8e0022 */
[C---:B------:R-:W-:Y:S01]  /*02d0*/  ISETP.GE.AND P3, PT, R34.reuse, UR15, PT ;  /* 0x0000000f22007c0c */ /* 0x040fe2000bf66270 */
[----:B------:R-:W-:Y:S01]  /*02e0*/  USHF.R.S32.HI UR6, URZ, 0x1f, UR12 ;  /* 0x0000001fff067899 */ /* 0x000fe2000801140c */
[----:B------:R-:W-:Y:S01]  /*02f0*/  SHF.R.U32.HI R7, RZ, 0x2, R2 ;  /* 0x00000002ff077819 */ /* 0x000fe20000011602 */
[----:B------:R-:W-:Y:S01]  /*0300*/  VIADD R21, R34, 0x7 ;  /* 0x0000000722157836 */ /* 0x000fe20000000000 */
[----:B-----5:R-:W-:Y:S01]  /*0310*/  LEA R30, P0, R4, UR22, 0x1 ;  /* 0x00000016041e7c11 */ /* 0x020fe2000f8008ff */
[--C-:B------:R-:W-:Y:S01]  /*0320*/  IMAD R2, R3, 0x40, R6.reuse ;  /* 0x0000004003027824 */ /* 0x100fe200078e0206 */
[----:B------:R-:W-:Y:S01]  /*0330*/  LOP3.LUT R24, R26, 0x7, RZ, 0xfc, !PT ;  /* 0x000000071a187812 */ /* 0x000fe200078efcff */
[----:B------:R-:W-:Y:S01]  /*0340*/  IMAD R3, R7, 0x40, R6 ;  /* 0x0000004007037824 */ /* 0x000fe200078e0206 */
[----:B------:R-:W-:Y:S01]  /*0350*/  LEA.HI.X R5, R4, UR23, R5, 0x1, P0 ;  /* 0x0000001704057c11 */ /* 0x000fe200080f0c05 */
[----:B------:R-:W-:Y:S01]  /*0360*/  IMAD.SHL.U32 R4, R25, 0x20, RZ ;  /* 0x0000002019047824 */ /* 0x000fe200078e00ff */
[----:B------:R-:W-:Y:S01]  /*0370*/  ISETP.GE.AND P1, PT, R21, UR15, PT ;  /* 0x0000000f15007c0c */ /* 0x000fe2000bf26270 */
[----:B------:R-:W-:Y:S01]  /*0380*/  USHF.R.S32.HI UR20, URZ, 0x1f, UR15 ;  /* 0x0000001fff147899 */ /* 0x000fe2000801140f */
[----:B------:R-:W-:Y:S01]  /*0390*/  ISETP.GE.AND P0, PT, R27, UR13, PT ;  /* 0x0000000d1b007c0c */ /* 0x000fe2000bf06270 */
[----:B------:R-:W-:Y:S01]  /*03a0*/  USHF.R.S32.HI UR7, URZ, 0x1f, UR7 ;  /* 0x0000001fff077899 */ /* 0x000fe20008011407 */
[----:B------:R-:W-:Y:S01]  /*03b0*/  LOP3.LUT R4, R4, 0x1e0, RZ, 0xc0, !PT ;  /* 0x000001e004047812 */ /* 0x000fe200078ec0ff */
[----:B------:R-:W-:Y:S01]  /*03c0*/  ULOP3.LUT UR10, UR4, 0x1ffffffe, URZ, 0xc0, !UPT ;  /* 0x1ffffffe040a7892 */ /* 0x000fe2000f8ec0ff */
[----:B------:R-:W-:-:S02]  /*03d0*/  SEL R30, R30, RZ, !P3 ;  /* 0x000000ff1e1e7207 */ /* 0x000fc40005800000 */
[----:B------:R-:W-:Y:S01]  /*03e0*/  LOP3.LUT R23, R4, 0x10, R25, 0xf8, !PT ;  /* 0x0000001004177812 */ /* 0x000fe200078ef819 */
[----:B------:R-:W-:Y:S01]  /*03f0*/  IMAD.SHL.U32 R25, R25, 0x8, RZ ;  /* 0x0000000819197824 */ /* 0x000fe200078e00ff */
[----:B------:R-:W-:Y:S02]  /*0400*/  SEL R4, R5, RZ, !P3 ;  /* 0x000000ff05047207 */ /* 0x000fe40005800000 */
[----:B------:R-:W-:Y:S01]  /*0410*/  ISETP.GE.AND P2, PT, R24, UR13, PT ;  /* 0x0000000d18007c0c */ /* 0x000fe2000bf46270 */
[----:B------:R-:W-:Y:S01]  /*0420*/  VIADD R22, R23, UR8 ;  /* 0x0000000817167c36 */ /* 0x000fe20008000000 */
[----:B------:R-:W-:Y:S01]  /*0430*/  ISETP.GE.OR P1, PT, R27, UR13, P1 ;  /* 0x0000000d1b007c0c */ /* 0x000fe20008f26670 */
[----:B------:R-:W-:Y:S01]  /*0440*/  VIADD R20, R23, UR9 ;  /* 0x0000000917147c36 */ /* 0x000fe20008000000 */
[----:B------:R-:W-:Y:S02]  /*0450*/  LOP3.LUT R25, R25, 0x78, RZ, 0xc0, !PT ;  /* 0x0000007819197812 */ /* 0x000fe400078ec0ff */
[----:B------:R-:W-:-:S02]  /*0460*/  SEL R30, R30, RZ, !P0 ;  /* 0x000000ff1e1e7207 */ /* 0x000fc40004000000 */
[----:B------:R-:W-:-:S07]  /*0470*/  SEL R31, R4, RZ, !P0 ;  /* 0x000000ff041f7207 */ /* 0x000fce0004000000 */
.L_x_75:
[----:B-1----:R-:W1:Y:S01]  /*0480*/  S2R R4, SR_TID.X ;  /* 0x0000000000047919 */ /* 0x002e620000002100 */
[----:B------:R-:W-:Y:S01]  /*0490*/  BSSY.RECONVERGENT B0, `(.L_x_36) ;  /* 0x000001a000007945 */ /* 0x000fe20003800200 */
[----:B-1----:R-:W-:-:S04]  /*04a0*/  LOP3.LUT R15, R4, 0x1f, RZ, 0xc0, !PT ;  /* 0x0000001f040f7812 */ /* 0x002fc800078ec0ff */
[----:B------:R-:W-:-:S13]  /*04b0*/  ISETP.GT.U32.AND P0, PT, R15, 0xf, PT ;  /* 0x0000000f0f00780c */ /* 0x000fda0003f04070 */
[----:B------:R-:W-:Y:S05]  /*04c0*/  @P0 BRA `(.L_x_37) ;  /* 0x0000000000580947 */ /* 0x000fea0003800000 */
[----:B------:R-:W1:Y:S01]  /*04d0*/  LDCU UR4, c[0x0][0x3bc] ;  /* 0x00007780ff0477ac */ /* 0x000e620008000800 */
[----:B------:R-:W-:Y:S02]  /*04e0*/  IMAD R9, R28, 0x10, R15 ;  /* 0x000000101c097824 */ /* 0x000fe400078e020f */
[----:B------:R-:W-:Y:S02]  /*04f0*/  IMAD.MOV.U32 R10, RZ, RZ, -0x1 ;  /* 0xffffffffff0a7424 */ /* 0x000fe400078e00ff */
        /* <DEDUP_REMOVED lines=19> */
.L_x_37:
[----:B------:R-:W-:Y:S05]  /*0630*/  BSYNC.RECONVERGENT B0 ;  /* 0x0000000000007941 */ /* 0x000fea0003800200 */
.L_x_36:
        /* <DEDUP_REMOVED lines=22> */
.L_x_39:
[----:B------:R-:W-:Y:S05]  /*07a0*/  BSYNC.RECONVERGENT B0 ;  /* 0x0000000000007941 */ /* 0x000fea0003800200 */
.L_x_38:
        /* <DEDUP_REMOVED lines=36> */
.L_x_56:
        /* <DEDUP_REMOVED lines=9> */
[----:B------:R-:W-:Y:S02]  /*0a80*/  IMAD.MOV.U32 R18, RZ, RZ, RZ ;  /* 0x000000ffff127224 */ /* 0x000fe400078e00ff */
[----:B------:R-:W-:Y:S01]  /*0a90*/  IMAD.MOV.U32 R15, RZ, RZ, RZ ;  /* 0x000000ffff0f7224 */ /* 0x000fe200078e00ff */
        /* <DEDUP_REMOVED lines=9> */
[----:B------:R-:W-:Y:S02]  /*0b30*/  IMAD R17, R17, UR15, RZ ;  /* 0x0000000f11117c24 */ /* 0x000fe4000f8e02ff */
[----:B------:R-:W-:Y:S02]  /*0b40*/  VIADD R18, R24, UR12 ;  /* 0x0000000c18127c36 */ /* 0x000fe40008000000 */
[----:B------:R-:W-:-:S03]  /*0b50*/  IMAD.X R15, RZ, RZ, RZ, P0 ;  /* 0x000000ffff0f7224 */ /* 0x000fc600000e06ff */
[----:B------:R-:W-:Y:S01]  /*0b60*/  ISETP.GE.AND P0, PT, R18, UR15, PT ;  /* 0x0000000f12007c0c */ /* 0x000fe2000bf06270 */
[----:B------:R-:W-:-:S04]  /*0b70*/  IMAD.WIDE.U32 R14, R16, UR15, R14 ;  /* 0x0000000f100e7c25 */ /* 0x000fc8000f8e000e */
[----:B------:R-:W-:Y:S01]  /*0b80*/  IMAD.IADD R15, R15, 0x1, R17 ;  /* 0x000000010f0f7824 */ /* 0x000fe200078e0211 */
[----:B----4-:R-:W-:-:S04]  /*0b90*/  LEA R16, P4, R14, UR24, 0x1 ;  /* 0x000000180e107c11 */ /* 0x010fc8000f8808ff */
[----:B------:R-:W-:Y:S02]  /*0ba0*/  IADD3 R18, P6, PT, R16, 0x20, RZ ;  /* 0x0000002010127810 */ /* 0x000fe40007fde0ff */
[----:B------:R-:W-:-:S05]  /*0bb0*/  LEA.HI.X R14, R14, UR25, R15, 0x1, P4 ;  /* 0x000000190e0e7c11 */ /* 0x000fca000a0f0c0f */
[----:B------:R-:W-:-:S07]  /*0bc0*/  IMAD.X R15, RZ, RZ, R14, P6 ;  /* 0x000000ffff0f7224 */ /* 0x000fce00030e060e */
.L_x_44:
[----:B----4-:R-:W-:Y:S05]  /*0bd0*/  BSYNC.RECONVERGENT B0 ;  /* 0x0000000000007941 */ /* 0x010fea0003800200 */
.L_x_43:
[----:B------:R-:W-:Y:S01]  /*0be0*/  IMAD.MOV.U32 R17, RZ, RZ, R15 ;  /* 0x000000ffff117224 */ /* 0x000fe200078e000f */
[----:B------:R-:W-:Y:S01]  /*0bf0*/  ISETP.GE.OR P3, PT, R21, UR23, P3 ;  /* 0x0000001715007c0c */ /* 0x000fe20009f66670 */
[----:B------:R-:W-:Y:S01]  /*0c00*/  @!P5 IMAD.MOV.U32 R14, RZ, RZ, R34 ;  /* 0x000000ffff0ed224 */ /* 0x000fe200078e0022 */
[----:B------:R-:W-:Y:S01]  /*0c10*/  BSSY.RECONVERGENT B0, `(.L_x_45) ;  /* 0x0000017000007945 */ /* 0x000fe20003800200 */
[----:B------:R-:W-:Y:S02]  /*0c20*/  @!P5 IMAD.MOV.U32 R15, RZ, RZ, RZ ;  /* 0x000000ffff0fd224 */ /* 0x000fe400078e00ff */
[----:B------:R-:W-:Y:S02]  /*0c30*/  IMAD.MOV.U32 R16, RZ, RZ, R18 ;  /* 0x000000ffff107224 */ /* 0x000fe400078e0012 */
[----:B------:R-:W-:-:S03]  /*0c40*/  @!P5 IMAD.WIDE.U32 R14, R19, UR23, R14 ;  /* 0x00000017130edc25 */ /* 0x000fc6000f8e000e */
[----:B------:R-:W-:Y:S01]  /*0c50*/  @!PT LDS RZ, [RZ] ;  /* 0x00000000fffff984 */ /* 0x000fe20000000800 */
[----:B------:R-:W-:Y:S01]  /*0c60*/  @!PT LDS RZ, [RZ] ;  /* 0x00000000fffff984 */ /* 0x000fe20000000800 */
[----:B------:R-:W-:Y:S01]  /*0c70*/  @!PT LDS RZ, [RZ] ;  /* 0x00000000fffff984 */ /* 0x000fe20000000800 */
[----:B------:R2:W-:Y:S01]  /*0c80*/  @!P0 LDGSTS.E.BYPASS.128 [R22+0x200], desc[UR18][R16.64] ;  /* 0x0020000010168fae */ /* 0x0005e2000b981812 */
[----:B------:R-:W-:Y:S02]  /*0c90*/  IMAD.MOV.U32 R18, RZ, RZ, RZ ;  /* 0x000000ffff127224 */ /* 0x000fe400078e00ff */
[----:B------:R-:W-:Y:S01]  /*0ca0*/  @!P5 IMAD R19, R19, UR20, R15 ;  /* 0x000000141313dc24 */ /* 0x000fe2000f8e020f */
[----:B------:R2:W-:Y:S01]  /*0cb0*/  @P0 STS.128 [R23+UR8+0x200], RZ ;  /* 0x000200ff17000988 */ /* 0x0005e20008000c08 */
        /* <DEDUP_REMOVED lines=11> */
.L_x_46:
[----:B------:R1:W-:Y:S02]  /*0d70*/  STS.128 [R23+UR9+0x200], RZ ;  /* 0x000200ff17007988 */ /* 0x0003e40008000c09 */
.L_x_47:
[----:B------:R-:W-:Y:S05]  /*0d80*/  BSYNC.RECONVERGENT B0 ;  /* 0x0000000000007941 */ /* 0x000fea0003800200 */
.L_x_45:
[----:B------:R-:W0:Y:S02]  /*0d90*/  LDGDEPBAR ;  /* 0x00000000000079af */ /* 0x000e240000000000 */
.L_x_42:
        /* <DEDUP_REMOVED lines=23> */
.L_x_48:
[----:B------:R-:W-:Y:S01]  /*0f10*/  BAR.SYNC.DEFER_BLOCKING 0x0 ;  /* 0x0000000000007b1d */ /* 0x000fe20000010000 */
[----:B------:R-:W-:-:S04]  /*0f20*/  UIADD3 UR4, UPT, UPT, UR4, 0x20, URZ ;  /* 0x0000002004047890 */ /* 0x000fc8000fffe0ff */
[----:B------:R-:W-:-:S09]  /*0f30*/  UISETP.GE.AND UP1, UPT, UR4, UR15, UPT ;  /* 0x0000000f0400728c */ /* 0x000fd2000bf26270 */
[----:B------:R-:W-:Y:S05]  /*0f40*/  BRA.U UP1, `(.L_x_49) ;  /* 0x0000000101d47547 */ /* 0x000fea000b800000 */
[----:B------:R-:W3:Y:S01]  /*0f50*/  LDS.64 R16, [R25+UR17] ;  /* 0x0000001119107984 */ /* 0x000ee20008000a00 */
[----:B------:R-:W-:Y:S01]  /*0f60*/  VIADD R19, R27, UR4 ;  /* 0x000000041b137c36 */ /* 0x000fe20008000000 */
[----:B------:R-:W-:Y:S01]  /*0f70*/  BSSY.RECONVERGENT B0, `(.L_x_50) ;  /* 0x0000016000007945 */ /* 0x000fe20003800200 */
[----:B------:R-:W-:Y:S02]  /*0f80*/  IMAD.MOV.U32 R18, RZ, RZ, RZ ;  /* 0x000000ffff127224 */ /* 0x000fe400078e00ff */
[----:B------:R-:W-:Y:S01]  /*0f90*/  IMAD.MOV.U32 R15, RZ, RZ, RZ ;  /* 0x000000ffff0f7224 */ /* 0x000fe200078e00ff */
        /* <DEDUP_REMOVED lines=12> */
[----:B------:R-:W-:Y:S02]  /*1060*/  VIADD R16, R24, UR4 ;  /* 0x0000000418107c36 */ /* 0x000fe40008000000 */
[----:B------:R-:W-:-:S03]  /*1070*/  IMAD.IADD R15, R15, 0x1, R17 ;  /* 0x000000010f0f7824 */ /* 0x000fc600078e0211 */
[----:B------:R-:W-:Y:S02]  /*1080*/  ISETP.GE.AND P0, PT, R16, UR15, PT ;  /* 0x0000000f10007c0c */ /* 0x000fe4000bf06270 */
[----:B----4-:R-:W-:-:S04]  /*1090*/  LEA R16, P4, R14, UR24, 0x1 ;  /* 0x000000180e107c11 */ /* 0x010fc8000f8808ff */
[----:B------:R-:W-:Y:S02]  /*10a0*/  IADD3 R18, P6, PT, R16, 0x40, RZ ;  /* 0x0000004010127810 */ /* 0x000fe40007fde0ff */
[----:B------:R-:W-:-:S05]  /*10b0*/  LEA.HI.X R14, R14, UR25, R15, 0x1, P4 ;  /* 0x000000190e0e7c11 */ /* 0x000fca000a0f0c0f */
[----:B------:R-:W-:-:S07]  /*10c0*/  IMAD.X R15, RZ, RZ, R14, P6 ;  /* 0x000000ffff0f7224 */ /* 0x000fce00030e060e */
.L_x_51:
[----:B----4-:R-:W-:Y:S05]  /*10d0*/  BSYNC.RECONVERGENT B0 ;  /* 0x0000000000007941 */ /* 0x010fea0003800200 */
.L_x_50:
        /* <DEDUP_REMOVED lines=10> */
[----:B------:R3:W-:Y:S01]  /*1180*/  @!P0 LDGSTS.E.BYPASS.128 [R22], desc[UR18][R16.64] ;  /* 0x0000000010168fae */ /* 0x0007e2000b981812 */
[----:B------:R-:W-:Y:S02]  /*1190*/  IMAD.MOV.U32 R18, RZ, RZ, RZ ;  /* 0x000000ffff127224 */ /* 0x000fe400078e00ff */
[----:B------:R-:W-:Y:S01]  /*11a0*/  @!P5 IMAD R19, R19, UR20, R15 ;  /* 0x000000141313dc24 */ /* 0x000fe2000f8e020f */
[----:B------:R3:W-:Y:S01]  /*11b0*/  @P0 STS.128 [R23+UR8], RZ ;  /* 0x000000ff17000988 */ /* 0x0007e20008000c08 */
        /* <DEDUP_REMOVED lines=11> */
.L_x_53:
[----:B------:R3:W-:Y:S02]  /*1270*/  STS.128 [R23+UR9], RZ ;  /* 0x000000ff17007988 */ /* 0x0007e40008000c09 */
.L_x_54:
[----:B------:R-:W-:Y:S05]  /*1280*/  BSYNC.RECONVERGENT B0 ;  /* 0x0000000000007941 */ /* 0x000fea0003800200 */
.L_x_52:
[----:B------:R-:W0:Y:S02]  /*1290*/  LDGDEPBAR ;  /* 0x00000000000079af */ /* 0x000e240000000000 */
.L_x_49:
        /* <DEDUP_REMOVED lines=12> */
.L_x_55:
[----:B------:R-:W-:Y:S06]  /*1360*/  BAR.SYNC.DEFER_BLOCKING 0x0 ;  /* 0x0000000000007b1d */ /* 0x000fec0000010000 */
[----:B------:R-:W-:Y:S05]  /*1370*/  BRA.U UP0, `(.L_x_56) ;  /* 0xfffffff5009c7547 */ /* 0x000fea000b83ffff */
[----:B------:R-:W-:-:S12]  /*1380*/  UIADD3 UR4, UPT, UPT, UR14, 0x30, URZ ;  /* 0x000000300e047890 */ /* 0x000fd8000fffe0ff */
.L_x_41:
        /* <DEDUP_REMOVED lines=23> */
.L_x_59:
[----:B---34-:R-:W-:Y:S05]  /*1500*/  BSYNC.RECONVERGENT B0 ;  /* 0x0000000000007941 */ /* 0x018fea0003800200 */
.L_x_58:
        /* <DEDUP_REMOVED lines=29> */
.L_x_61:
[----:B------:R3:W-:Y:S02]  /*16e0*/  STS.128 [R23+UR9+0x200], RZ ;  /* 0x000200ff17007988 */ /* 0x0007e40008000c09 */
.L_x_62:
[----:B------:R-:W-:Y:S05]  /*16f0*/  BSYNC.RECONVERGENT B0 ;  /* 0x0000000000007941 */ /* 0x000fea0003800200 */
.L_x_60:
[----:B------:R-:W0:Y:S02]  /*1700*/  LDGDEPBAR ;  /* 0x00000000000079af */ /* 0x000e240000000000 */
.L_x_57:
        /* <DEDUP_REMOVED lines=23> */
.L_x_63:
[----:B------:R-:W-:Y:S06]  /*1880*/  BAR.SYNC.DEFER_BLOCKING 0x0 ;  /* 0x0000000000007b1d */ /* 0x000fec0000010000 */
.L_x_40:
[----:B------:R-:W2:Y:S01]  /*1890*/  S2R R13, SR_LANEID ;  /* 0x00000000000d7919 */ /* 0x000ea20000000000 */
[----:B------:R-:W5:Y:S01]  /*18a0*/  S2UR UR12, SR_CgaCtaId ;  /* 0x00000000000c79c3 */ /* 0x000f620000008800 */
[----:B------:R-:W-:Y:S01]  /*18b0*/  UMOV UR4, 0x400 ;  /* 0x0000040000047882 */ /* 0x000fe20000000000 */
[----:B------:R-:W1:Y:S01]  /*18c0*/  LDCU UR16, c[0x0][0x3c0] ;  /* 0x00007800ff1077ac */ /* 0x000e620008000800 */
[----:B------:R-:W3:Y:S01]  /*18d0*/  S2R R14, SR_TID.X ;  /* 0x00000000000e7919 */ /* 0x000ee20000002100 */
[----:B------:R-:W-:Y:S01]  /*18e0*/  BSSY.RECONVERGENT B0, `(.L_x_64) ;  /* 0x0000071000007945 */ /* 0x000fe20003800200 */
[----:B------:R-:W-:Y:S02]  /*18f0*/  UIADD3 UR5, UPT, UPT, UR4, 0x900, URZ ;  /* 0x0000090004057890 */ /* 0x000fe4000fffe0ff */
[----:B------:R-:W-:Y:S02]  /*1900*/  UIADD3 UR13, UPT, UPT, UR4, 0x80, URZ ;  /* 0x00000080040d7890 */ /* 0x000fe4000fffe0ff */
[----:B-----5:R-:W-:-:S02]  /*1910*/  ULEA UR5, UR12, UR5, 0x18 ;  /* 0x000000050c057291 */ /* 0x020fc4000f8ec0ff */
[----:B------:R-:W-:Y:S02]  /*1920*/  ULEA UR4, UR12, UR4, 0x18 ;  /* 0x000000040c047291 */ /* 0x000fe4000f8ec0ff */
[----:B------:R-:W-:Y:S01]  /*1930*/  ULEA UR13, UR12, UR13, 0x18 ;  /* 0x0000000d0c0d7291 */ /* 0x000fe2000f8ec0ff */
[----:B------:R-:W5:Y:S01]  /*1940*/  LDCU UR12, c[0x0][0x3bc] ;  /* 0x00007780ff0c77ac */ /* 0x000f620008000800 */
[----:B--2---:R-:W-:Y:S02]  /*1950*/  SHF.R.U32.HI R12, RZ, 0x2, R13 ;  /* 0x00000002ff0c7819 */ /* 0x004fe4000001160d */
[----:B------:R-:W-:-:S05]  /*1960*/  LOP3.LUT R13, R13, 0x3, RZ, 0xc0, !PT ;  /* 0x000000030d0d7812 */ /* 0x000fca00078ec0ff */
[----:B------:R-:W-:Y:S01]  /*1970*/  IMAD R13, R12, 0x8, R13 ;  /* 0x000000080c0d7824 */ /* 0x000fe200078e020d */
[----:B---3--:R-:W-:-:S04]  /*1980*/  LOP3.LUT R12, R14, 0x1f, RZ, 0xc0, !PT ;  /* 0x0000001f0e0c7812 */ /* 0x008fc800078ec0ff */
[----:B------:R-:W-:Y:S01]  /*1990*/  LEA R13, R13, UR5, 0x3 ;  /* 0x000000050d0d7c11 */ /* 0x000fe2000f8e18ff */
[----:B------:R-:W2:Y:S01]  /*19a0*/  LDCU UR5, c[0x0][0x3b0] ;  /* 0x00007600ff0577ac */ /* 0x000ea20008000800 */
[----:B------:R-:W-:-:S03]  /*19b0*/  SHF.R.U32.HI R19, RZ, 0x2, R12 ;  /* 0x00000002ff137819 */ /* 0x000fc6000001160c */
[----:B------:R3:W-:Y:S01]  /*19c0*/  STS.64 [R13], R4 ;  /* 0x000000040d007388 */ /* 0x0007e20000000a00 */
[C---:B------:R-:W-:Y:S02]  /*19d0*/  LEA R16, R19.reuse, UR4, 0x3 ;  /* 0x0000000413107c11 */ /* 0x040fe4000f8e18ff */
[----:B------:R-:W-:Y:S01]  /*19e0*/  LEA R14, R19, UR13, 0x3 ;  /* 0x0000000d130e7c11 */ /* 0x000fe2000f8e18ff */
[----:B------:R-:W-:Y:S04]  /*19f0*/  STS.64 [R13+0x200], R6 ;  /* 0x000200060d007388 */ /* 0x000fe80000000a00 */
[----:B------:R-:W-:Y:S04]  /*1a00*/  STS.64 [R13+0x20], R8 ;  /* 0x000020080d007388 */ /* 0x000fe80000000a00 */
[----:B------:R-:W-:Y:S01]  /*1a10*/  STS.64 [R13+0x220], R10 ;  /* 0x0002200a0d007388 */ /* 0x000fe20000000a00 */
[----:B---3--:R-:W-:Y:S01]  /*1a20*/  IMAD R4, R28, 0x10, R19 ;  /* 0x000000101c047824 */ /* 0x008fe200078e0213 */
[----:B------:R-:W-:Y:S06]  /*1a30*/  BAR.SYNC.DEFER_BLOCKING 0x0 ;  /* 0x0000000000007b1d */ /* 0x000fec0000010000 */
[----:B------:R-:W2:Y:S04]  /*1a40*/  LDS.64 R16, [R16] ;  /* 0x0000000010107984 */ /* 0x000ea80000000a00 */
[----:B------:R-:W1:Y:S01]  /*1a50*/  LDS.64 R14, [R14] ;  /* 0x000000000e0e7984 */ /* 0x000e620000000a00 */
[----:B--2---:R-:W-:-:S02]  /*1a60*/  ISETP.GE.U32.AND P0, PT, R16, UR5, PT ;  /* 0x0000000510007c0c */ /* 0x004fc4000bf06070 */
[----:B-1----:R-:W-:Y:S02]  /*1a70*/  ISETP.GE.U32.AND P3, PT, R14, UR16, PT ;  /* 0x000000100e007c0c */ /* 0x002fe4000bf66070 */
[----:B------:R-:W-:Y:S02]  /*1a80*/  ISETP.GE.AND.EX P0, PT, R17, UR6, PT, P0 ;  /* 0x0000000611007c0c */ /* 0x000fe4000bf06300 */
[----:B------:R-:W-:Y:S02]  /*1a90*/  ISETP.GE.AND.EX P3, PT, R15, UR7, PT, P3 ;  /* 0x000000070f007c0c */ /* 0x000fe4000bf66330 */
[----:B------:R-:W-:Y:S02]  /*1aa0*/  ISETP.LT.OR P0, PT, R17, RZ, P0 ;  /* 0x000000ff1100720c */ /* 0x000fe40000701670 */
[----:B------:R-:W-:Y:S02]  /*1ab0*/  ISETP.LT.OR P3, PT, R15, RZ, P3 ;  /* 0x000000ff0f00720c */ /* 0x000fe40001f61670 */
[----:B-----5:R-:W-:-:S04]  /*1ac0*/  ISETP.GE.OR P0, PT, R4, UR12, P0 ;  /* 0x0000000c04007c0c */ /* 0x020fc80008706670 */
[----:B------:R-:W-:-:S13]  /*1ad0*/  PLOP3.LUT P0, PT, P0, P3, PT, 0xf8, 0x8f ;  /* 0x00000000008f781c */ /* 0x000fda0000707f70 */
[----:B------:R-:W-:Y:S05]  /*1ae0*/  @P0 BRA `(.L_x_65) ;  /* 0x0000000400400947 */ /* 0x000fea0003800000 */
[----:B------:R-:W1:Y:S01]  /*1af0*/  LDC.64 R8, c[0x0][0x390] ;  /* 0x0000e400ff087b82 */ /* 0x000e620000000a00 */
[----:B------:R2:W3:Y:S01]  /*1b00*/  LDS.128 R4, [R2+UR11] ;  /* 0x0000000b02047984 */ /* 0x0004e20008000c00 */
[----:B-1----:R-:W-:-:S04]  /*1b10*/  ISETP.NE.U32.AND P0, PT, R8, RZ, PT ;  /* 0x000000ff0800720c */ /* 0x002fc80003f05070 */
[----:B------:R-:W-:-:S13]  /*1b20*/  ISETP.NE.AND.EX P0, PT, R9, RZ, PT, P0 ;  /* 0x000000ff0900720c */ /* 0x000fda0003f05300 */
[----:B--23--:R-:W-:Y:S05]  /*1b30*/  @!P0 BRA `(.L_x_66) ;  /* 0x0000000000c48947 */ /* 0x00cfea0003800000 */
[----:B------:R-:W1:Y:S01]  /*1b40*/  LDC R13, c[0x0][0x3b8] ;  /* 0x0000ee00ff0d7b82 */ /* 0x000e620000000800 */
[----:B------:R-:W-:Y:S01]  /*1b50*/  LOP3.LUT R10, R0, 0x3, RZ, 0xfc, !PT ;  /* 0x00000003000a7812 */ /* 0x000fe200078efcff */
[----:B------:R-:W-:Y:S03]  /*1b60*/  BSSY.RECONVERGENT B1, `(.L_x_66) ;  /* 0x000002e000017945 */ /* 0x000fe60003800200 */
[----:B-1----:R-:W-:-:S13]  /*1b70*/  ISETP.GE.AND P0, PT, R10, R13, PT ;  /* 0x0000000d0a00720c */ /* 0x002fda0003f06270 */
[----:B------:R-:W-:Y:S05]  /*1b80*/  @P0 BRA `(.L_x_67) ;  /* 0x0000000000540947 */ /* 0x000fea0003800000 */
[-C--:B------:R-:W-:Y:S02]  /*1b90*/  IMAD R17, R17, R13.reuse, RZ ;  /* 0x0000000d11117224 */ /* 0x080fe400078e02ff */
[----:B------:R-:W-:Y:S02]  /*1ba0*/  IMAD.MOV.U32 R10, RZ, RZ, R0 ;  /* 0x000000ffff0a7224 */ /* 0x000fe400078e0000 */
[----:B------:R-:W-:Y:S02]  /*1bb0*/  IMAD.MOV.U32 R11, RZ, RZ, RZ ;  /* 0x000000ffff0b7224 */ /* 0x000fe400078e00ff */
[C---:B------:R-:W-:Y:S02]  /*1bc0*/  IMAD R17, R16.reuse, UR20, R17 ;  /* 0x0000001410117c24 */ /* 0x040fe4000f8e0211 */
[----:B------:R-:W-:-:S04]  /*1bd0*/  IMAD.WIDE.U32 R10, R16, R13, R10 ;  /* 0x0000000d100a7225 */ /* 0x000fc800078e000a */
[----:B------:R-:W-:Y:S01]  /*1be0*/  IMAD.IADD R11, R11, 0x1, R17 ;  /* 0x000000010b0b7824 */ /* 0x000fe200078e0211 */
[----:B------:R-:W-:-:S04]  /*1bf0*/  LEA R8, P0, R10, R8, 0x1 ;  /* 0x000000080a087211 */ /* 0x000fc800078008ff */
[----:B------:R-:W-:-:S05]  /*1c00*/  LEA.HI.X R9, R10, R9, R11, 0x1, P0 ;  /* 0x000000090a097211 */ /* 0x000fca00000f0c0b */
[----:B------:R-:W2:Y:S04]  /*1c10*/  LDG.E.U16.CONSTANT R10, desc[UR18][R8.64] ;  /* 0x00000012080a7981 */ /* 0x000ea8000c1e9500 */
[----:B------:R-:W3:Y:S04]  /*1c20*/  LDG.E.U16.CONSTANT R13, desc[UR18][R8.64+0x2] ;  /* 0x00000212080d7981 */ /* 0x000ee8000c1e9500 */
[----:B------:R-:W5:Y:S04]  /*1c30*/  LDG.E.U16.CONSTANT R16, desc[UR18][R8.64+0x4] ;  /* 0x0000041208107981 */ /* 0x000f68000c1e9500 */
[----:B------:R-:W4:Y:S01]  /*1c40*/  LDG.E.U16.CONSTANT R17, desc[UR18][R8.64+0x6] ;  /* 0x0000061208117981 */ /* 0x000f22000c1e9500 */
[----:B--2---:R-:W-:-:S02]  /*1c50*/  HADD2.F32 R11, -RZ, R10.H0_H0 ;  /* 0x2000000aff0b7230 */ /* 0x004fc40000004100 */
[----:B---3--:R-:W-:-:S03]  /*1c60*/  HADD2.F32 R10, -RZ, R13.H0_H0 ;  /* 0x2000000dff0a7230 */ /* 0x008fc60000004100 */
[----:B------:R-:W-:Y:S01]  /*1c70*/  FADD R4, R4, R11 ;  /* 0x0000000b04047221 */ /* 0x000fe20000000000 */
[----:B-----5:R-:W-:Y:S02]  /*1c80*/  HADD2.F32 R13, -RZ, R16.H0_H0 ;  /* 0x20000010ff0d7230 */ /* 0x020fe40000004100 */
[----:B------:R-:W-:Y:S01]  /*1c90*/  FADD R5, R5, R10 ;  /* 0x0000000a05057221 */ /* 0x000fe20000000000 */
[----:B----4-:R-:W-:Y:S02]  /*1ca0*/  HADD2.F32 R16, -RZ, R17.H0_H0 ;  /* 0x20000011ff107230 */ /* 0x010fe40000004100 */
[----:B------:R-:W-:-:S03]  /*1cb0*/  FADD R6, R6, R13 ;  /* 0x0000000d06067221 */ /* 0x000fc60000000000 */
[----:B------:R-:W-:Y:S01]  /*1cc0*/  FADD R7, R7, R16 ;  /* 0x0000001007077221 */ /* 0x000fe20000000000 */
[----:B------:R-:W-:Y:S06]  /*1cd0*/  BRA `(.L_x_68) ;  /* 0x0000000000587947 */ /* 0x000fec0003800000 */
.L_x_67:
[-C--:B------:R-:W-:Y:S01]  /*1ce0*/  IMAD R11, R17, R13.reuse, RZ ;  /* 0x0000000d110b7224 */ /* 0x080fe200078e02ff */
[C---:B------:R-:W-:Y:S01]  /*1cf0*/  LOP3.LUT R18, R0.reuse, 0x1, RZ, 0xfc, !PT ;  /* 0x0000000100127812 */ /* 0x040fe200078efcff */
[----:B------:R-:W-:Y:S01]  /*1d00*/  IMAD.MOV.U32 R10, RZ, RZ, R0 ;  /* 0x000000ffff0a7224 */ /* 0x000fe200078e0000 */
[-C--:B------:R-:W-:Y:S01]  /*1d10*/  ISETP.GE.AND P0, PT, R0, R13.reuse, PT ;  /* 0x0000000d0000720c */ /* 0x080fe20003f06270 */
[----:B------:R-:W-:Y:S01]  /*1d20*/  IMAD R17, R16, UR20, R11 ;  /* 0x0000001410117c24 */ /* 0x000fe2000f8e020b */
[-C--:B------:R-:W-:Y:S01]  /*1d30*/  ISETP.GE.AND P3, PT, R18, R13.reuse, PT ;  /* 0x0000000d1200720c */ /* 0x080fe20003f66270 */
[----:B------:R-:W-:Y:S02]  /*1d40*/  IMAD.MOV.U32 R11, RZ, RZ, RZ ;  /* 0x000000ffff0b7224 */ /* 0x000fe400078e00ff */
[----:B------:R-:W-:Y:S01]  /*1d50*/  IMAD.WIDE.U32 R10, R16, R13, R10 ;  /* 0x0000000d100a7225 */ /* 0x000fe200078e000a */
[----:B------:R-:W-:-:S03]  /*1d60*/  LOP3.LUT R16, R0, 0x2, RZ, 0xfc, !PT ;  /* 0x0000000200107812 */ /* 0x000fc600078efcff */
[----:B------:R-:W-:Y:S01]  /*1d70*/  IMAD.IADD R17, R11, 0x1, R17 ;  /* 0x000000010b117824 */ /* 0x000fe200078e0211 */
[----:B------:R-:W-:Y:S02]  /*1d80*/  ISETP.GE.AND P4, PT, R16, R13, PT ;  /* 0x0000000d1000720c */ /* 0x000fe40003f86270 */
[----:B------:R-:W-:-:S04]  /*1d90*/  LEA R8, P5, R10, R8, 0x1 ;  /* 0x000000080a087211 */ /* 0x000fc800078a08ff */
[----:B------:R-:W-:-:S05]  /*1da0*/  LEA.HI.X R9, R10, R9, R17, 0x1, P5 ;  /* 0x000000090a097211 */ /* 0x000fca00028f0c11 */
[----:B------:R-:W2:Y:S04]  /*1db0*/  @!P0 LDG.E.U16.CONSTANT R10, desc[UR18][R8.64] ;  /* 0x00000012080a8981 */ /* 0x000ea8000c1e9500 */
[----:B------:R-:W3:Y:S04]  /*1dc0*/  @!P3 LDG.E.U16.CONSTANT R13, desc[UR18][R8.64+0x2] ;  /* 0x00000212080db981 */ /* 0x000ee8000c1e9500 */
[----:B------:R-:W5:Y:S01]  /*1dd0*/  @!P4 LDG.E.U16.CONSTANT R16, desc[UR18][R8.64+0x4] ;  /* 0x000004120810c981 */ /* 0x000f62000c1e9500 */
[----:B--2---:R-:W-:Y:S02]  /*1de0*/  @!P0 HADD2.F32 R11, -RZ, R10.H0_H0 ;  /* 0x2000000aff0b8230 */ /* 0x004fe40000004100 */
[----:B---3--:R-:W-:-:S03]  /*1df0*/  @!P3 HADD2.F32 R10, -RZ, R13.H0_H0 ;  /* 0x2000000dff0ab230 */ /* 0x008fc60000004100 */
[----:B------:R-:W-:Y:S01]  /*1e00*/  @!P0 FADD R4, R4, R11 ;  /* 0x0000000b04048221 */ /* 0x000fe20000000000 */
[----:B-----5:R-:W-:Y:S02]  /*1e10*/  @!P4 HADD2.F32 R13, -RZ, R16.H0_H0 ;  /* 0x20000010ff0dc230 */ /* 0x020fe40000004100 */
[----:B------:R-:W-:-:S03]  /*1e20*/  @!P3 FADD R5, R5, R10 ;  /* 0x0000000a0505b221 */ /* 0x000fc60000000000 */
[----:B------:R-:W-:-:S07]  /*1e30*/  @!P4 FADD R6, R6, R13 ;  /* 0x0000000d0606c221 */ /* 0x000fce0000000000 */
.L_x_68:
[----:B----4-:R-:W-:Y:S05]  /*1e40*/  BSYNC.RECONVERGENT B1 ;  /* 0x0000000000017941 */ /* 0x010fea0003800200 */
.L_x_66:
[----:B------:R-:W1:Y:S01]  /*1e50*/  LDC R13, c[0x0][0x3b8] ;  /* 0x0000ee00ff0d7b82 */ /* 0x000e620000000800 */
[----:B------:R-:W2:Y:S01]  /*1e60*/  LDCU.64 UR14, c[0x0][0x3a8] ;  /* 0x00007500ff0e77ac */ /* 0x000ea20008000a00 */
[----:B------:R-:W-:Y:S02]  /*1e70*/  IMAD.MOV.U32 R8, RZ, RZ, R0 ;  /* 0x000000ffff087224 */ /* 0x000fe400078e0000 */
[----:B------:R-:W-:Y:S02]  /*1e80*/  IMAD.MOV.U32 R9, RZ, RZ, RZ ;  /* 0x000000ffff097224 */ /* 0x000fe400078e00ff */
[----:B-1----:R-:W-:-:S04]  /*1e90*/  IMAD.WIDE.U32 R10, R14, R13, R8 ;  /* 0x0000000d0e0a7225 */ /* 0x002fc800078e0008 */
[----:B------:R-:W-:Y:S01]  /*1ea0*/  IMAD R9, R15, R13, RZ ;  /* 0x0000000d0f097224 */ /* 0x000fe200078e02ff */
[----:B--2---:R-:W-:-:S03]  /*1eb0*/  LEA R8, P3, R10, UR14, 0x2 ;  /* 0x0000000e0a087c11 */ /* 0x004fc6000f8610ff */
[----:B------:R-:W-:Y:S01]  /*1ec0*/  IMAD R9, R14, UR20, R9 ;  /* 0x000000140e097c24 */ /* 0x000fe2000f8e0209 */
[----:B------:R-:W-:Y:S02]  /*1ed0*/  LOP3.LUT R14, R0, 0x3, RZ, 0xfc, !PT ;  /* 0x00000003000e7812 */ /* 0x000fe400078efcff */
[----:B------:R-:W-:Y:S01]  /*1ee0*/  LOP3.LUT P0, RZ, R8, 0xf, RZ, 0xc0, !PT ;  /* 0x0000000f08ff7812 */ /* 0x000fe2000780c0ff */
[----:B------:R-:W-:-:S03]  /*1ef0*/  IMAD.IADD R9, R11, 0x1, R9 ;  /* 0x000000010b097824 */ /* 0x000fc600078e0209 */
[----:B------:R-:W-:Y:S02]  /*1f00*/  ISETP.GE.OR P0, PT, R14, R13, P0 ;  /* 0x0000000d0e00720c */ /* 0x000fe40000706670 */
[----:B------:R-:W-:-:S04]  /*1f10*/  SHF.L.U64.HI R10, R10, 0x2, R9 ;  /* 0x000000020a0a7819 */ /* 0x000fc80000010209 */
[----:B------:R-:W-:-:S07]  /*1f20*/  IADD3.X R9, PT, PT, R10, UR15, RZ, P3, !PT ;  /* 0x0000000f0a097c10 */ /* 0x000fce0009ffe4ff */
[----:B------:R1:W-:Y:S01]  /*1f30*/  @!P0 STG.E.128 desc[UR18][R8.64], R4 ;  /* 0x0000000408008986 */ /* 0x0003e2000c101d12 */
[----:B------:R-:W-:Y:S05]  /*1f40*/  @!P0 BRA `(.L_x_65) ;  /* 0x0000000000288947 */ /* 0x000fea0003800000 */
[C---:B------:R-:W-:Y:S02]  /*1f50*/  LOP3.LUT R10, R0.reuse, 0x1, RZ, 0xfc, !PT ;  /* 0x00000001000a7812 */ /* 0x040fe400078efcff */
[C---:B------:R-:W-:Y:S02]  /*1f60*/  LOP3.LUT R16, R0.reuse, 0x2, RZ, 0xfc, !PT ;  /* 0x0000000200107812 */ /* 0x040fe400078efcff */
[-C--:B------:R-:W-:Y:S02]  /*1f70*/  ISETP.GE.AND P0, PT, R0, R13.reuse, PT ;  /* 0x0000000d0000720c */ /* 0x080fe40003f06270 */
[-C--:B------:R-:W-:Y:S02]  /*1f80*/  ISETP.GE.AND P5, PT, R14, R13.reuse, PT ;  /* 0x0000000d0e00720c */ /* 0x080fe40003fa6270 */
[-C--:B------:R-:W-:Y:S02]  /*1f90*/  ISETP.GE.AND P3, PT, R10, R13.reuse, PT ;  /* 0x0000000d0a00720c */ /* 0x080fe40003f66270 */
[----:B------:R-:W-:-:S07]  /*1fa0*/  ISETP.GE.AND P4, PT, R16, R13, PT ;  /* 0x0000000d1000720c */ /* 0x000fce0003f86270 */
[----:B------:R2:W-:Y:S04]  /*1fb0*/  @!P0 STG.E desc[UR18][R8.64], R4 ;  /* 0x0000000408008986 */ /* 0x0005e8000c101912 */
[----:B------:R2:W-:Y:S04]  /*1fc0*/  @!P5 STG.E desc[UR18][R8.64+0xc], R7 ;  /* 0x00000c070800d986 */ /* 0x0005e8000c101912 */
[----:B------:R2:W-:Y:S04]  /*1fd0*/  @!P3 STG.E desc[UR18][R8.64+0x4], R5 ;  /* 0x000004050800b986 */ /* 0x0005e8000c101912 */
[----:B------:R2:W-:Y:S02]  /*1fe0*/  @!P4 STG.E desc[UR18][R8.64+0x8], R6 ;  /* 0x000008060800c986 */ /* 0x0005e4000c101912 */
.L_x_65:
[----:B----4-:R-:W-:Y:S05]  /*1ff0*/  BSYNC.RECONVERGENT B0 ;  /* 0x0000000000007941 */ /* 0x010fea0003800200 */
.L_x_64:
[----:B------:R-:W-:Y:S01]  /*2000*/  LOP3.LUT R12, R12, 0x20, RZ, 0xfc, !PT ;  /* 0x000000200c0c7812 */ /* 0x000fe200078efcff */
[----:B------:R-:W-:Y:S03]  /*2010*/  BSSY.RECONVERGENT B0, `(.L_x_69) ;  /* 0x000005f000007945 */ /* 0x000fe60003800200 */
[----:B-12---:R-:W-:-:S04]  /*2020*/  SHF.R.U32.HI R5, RZ, 0x2, R12 ;  /* 0x00000002ff057819 */ /* 0x006fc8000001160c */
[C---:B------:R-:W-:Y:S01]  /*2030*/  LEA R14, R5.reuse, UR4, 0x3 ;  /* 0x00000004050e7c11 */ /* 0x040fe2000f8e18ff */
[----:B------:R-:W-:Y:S01]  /*2040*/  IMAD R4, R28, 0x10, R5 ;  /* 0x000000101c047824 */ /* 0x000fe200078e0205 */
[----:B------:R-:W-:-:S04]  /*2050*/  LEA R12, R5, UR13, 0x3 ;  /* 0x0000000d050c7c11 */ /* 0x000fc8000f8e18ff */
[----:B------:R-:W1:Y:S04]  /*2060*/  LDS.64 R14, [R14] ;  /* 0x000000000e0e7984 */ /* 0x000e680000000a00 */
[----:B------:R-:W2:Y:S01]  /*2070*/  LDS.64 R12, [R12] ;  /* 0x000000000c0c7984 */ /* 0x000ea20000000a00 */
[----:B-1----:R-:W-:Y:S02]  /*2080*/  ISETP.GE.U32.AND P0, PT, R14, UR5, PT ;  /* 0x000000050e007c0c */ /* 0x002fe4000bf06070 */
[----:B--2---:R-:W-:Y:S02]  /*2090*/  ISETP.GE.U32.AND P3, PT, R12, UR16, PT ;  /* 0x000000100c007c0c */ /* 0x004fe4000bf66070 */
[----:B------:R-:W-:Y:S02]  /*20a0*/  ISETP.GE.AND.EX P0, PT, R15, UR6, PT, P0 ;  /* 0x000000060f007c0c */ /* 0x000fe4000bf06300 */
[----:B------:R-:W-:-:S02]  /*20b0*/  ISETP.GE.AND.EX P3, PT, R13, UR7, PT, P3 ;  /* 0x000000070d007c0c */ /* 0x000fc4000bf66330 */
[----:B------:R-:W-:Y:S02]  /*20c0*/  ISETP.LT.OR P0, PT, R15, RZ, P0 ;  /* 0x000000ff0f00720c */ /* 0x000fe40000701670 */
[----:B------:R-:W-:Y:S02]  /*20d0*/  ISETP.LT.OR P3, PT, R13, RZ, P3 ;  /* 0x000000ff0d00720c */ /* 0x000fe40001f61670 */
[----:B------:R-:W-:-:S04]  /*20e0*/  ISETP.GE.OR P0, PT, R4, UR12, P0 ;  /* 0x0000000c04007c0c */ /* 0x000fc80008706670 */
[----:B------:R-:W-:-:S13]  /*20f0*/  PLOP3.LUT P0, PT, P0, P3, PT, 0xf8, 0x8f ;  /* 0x00000000008f781c */ /* 0x000fda0000707f70 */
[----:B------:R-:W-:Y:S05]  /*2100*/  @P0 BRA `(.L_x_70) ;  /* 0x00000004003c0947 */ /* 0x000fea0003800000 */
[----:B------:R-:W1:Y:S01]  /*2110*/  LDC.64 R8, c[0x0][0x390] ;  /* 0x0000e400ff087b82 */ /* 0x000e620000000a00 */
[----:B------:R2:W3:Y:S01]  /*2120*/  LDS.128 R4, [R3+UR11] ;  /* 0x0000000b03047984 */ /* 0x0004e20008000c00 */
[C---:B------:R-:W-:Y:S02]  /*2130*/  LOP3.LUT R32, R0.reuse, 0x2, RZ, 0xfc, !PT ;  /* 0x0000000200207812 */ /* 0x040fe400078efcff */
[C---:B------:R-:W-:Y:S02]  /*2140*/  LOP3.LUT R18, R0.reuse, 0x1, RZ, 0xfc, !PT ;  /* 0x0000000100127812 */ /* 0x040fe400078efcff */
[----:B------:R-:W-:Y:S02]  /*2150*/  LOP3.LUT R16, R0, 0x3, RZ, 0xfc, !PT ;  /* 0x0000000300107812 */ /* 0x000fe400078efcff */
[----:B-1----:R-:W-:-:S04]  /*2160*/  ISETP.NE.U32.AND P0, PT, R8, RZ, PT ;  /* 0x000000ff0800720c */ /* 0x002fc80003f05070 */
[----:B------:R-:W-:-:S13]  /*2170*/  ISETP.NE.AND.EX P0, PT, R9, RZ, PT, P0 ;  /* 0x000000ff0900720c */ /* 0x000fda0003f05300 */
[----:B--23--:R-:W-:Y:S05]  /*2180*/  @!P0 BRA `(.L_x_71) ;  /* 0x0000000000bc8947 */ /* 0x00cfea0003800000 */
[----:B------:R-:W1:Y:S01]  /*2190*/  LDC R17, c[0x0][0x3b8] ;  /* 0x0000ee00ff117b82 */ /* 0x000e620000000800 */
[----:B------:R-:W-:Y:S01]  /*21a0*/  BSSY.RECONVERGENT B1, `(.L_x_71) ;  /* 0x000002d000017945 */ /* 0x000fe20003800200 */
[----:B-1----:R-:W-:-:S13]  /*21b0*/  ISETP.GE.AND P0, PT, R16, R17, PT ;  /* 0x000000111000720c */ /* 0x002fda0003f06270 */
[----:B------:R-:W-:Y:S05]  /*21c0*/  @!P0 BRA `(.L_x_72) ;  /* 0x0000000000588947 */ /* 0x000fea0003800000 */
[-C--:B------:R-:W-:Y:S01]  /*21d0*/  IMAD R11, R15, R17.reuse, RZ ;  /* 0x000000110f0b7224 */ /* 0x080fe200078e02ff */
[-C--:B------:R-:W-:Y:S01]  /*21e0*/  ISETP.GE.AND P3, PT, R0, R17.reuse, PT ;  /* 0x000000110000720c */ /* 0x080fe20003f66270 */
[----:B------:R-:W-:Y:S01]  /*21f0*/  IMAD.MOV.U32 R10, RZ, RZ, R0 ;  /* 0x000000ffff0a7224 */ /* 0x000fe200078e0000 */
[-C--:B------:R-:W-:Y:S01]  /*2200*/  ISETP.GE.AND P4, PT, R18, R17.reuse, PT ;  /* 0x000000111200720c */ /* 0x080fe20003f86270 */
[C---:B------:R-:W-:Y:S02]  /*2210*/  IMAD R19, R14.reuse, UR20, R11 ;  /* 0x000000140e137c24 */ /* 0x040fe4000f8e020b */
[----:B------:R-:W-:Y:S02]  /*2220*/  IMAD.MOV.U32 R11, RZ, RZ, RZ ;  /* 0x000000ffff0b7224 */ /* 0x000fe400078e00ff */
[----:B------:R-:W-:-:S04]  /*2230*/  IMAD.WIDE.U32 R14, R14, R17, R10 ;  /* 0x000000110e0e7225 */ /* 0x000fc800078e000a */
[----:B------:R-:W-:Y:S01]  /*2240*/  IMAD.IADD R10, R15, 0x1, R19 ;  /* 0x000000010f0a7824 */ /* 0x000fe200078e0213 */
[----:B------:R-:W-:-:S04]  /*2250*/  LEA R8, P0, R14, R8, 0x1 ;  /* 0x000000080e087211 */ /* 0x000fc800078008ff */
[----:B------:R-:W-:-:S05]  /*2260*/  LEA.HI.X R9, R14, R9, R10, 0x1, P0 ;  /* 0x000000090e097211 */ /* 0x000fca00000f0c0a */
[----:B------:R-:W2:Y:S04]  /*2270*/  @!P3 LDG.E.U16.CONSTANT R10, desc[UR18][R8.64] ;  /* 0x00000012080ab981 */ /* 0x000ea8000c1e9500 */
[----:B------:R-:W3:Y:S01]  /*2280*/  @!P4 LDG.E.U16.CONSTANT R14, desc[UR18][R8.64+0x2] ;  /* 0x00000212080ec981 */ /* 0x000ee2000c1e9500 */
[----:B------:R-:W-:Y:S01]  /*2290*/  ISETP.GE.AND P0, PT, R32, R17, PT ;  /* 0x000000112000720c */ /* 0x000fe20003f06270 */
[----:B--2---:R-:W-:Y:S02]  /*22a0*/  @!P3 HADD2.F32 R11, -RZ, R10.H0_H0 ;  /* 0x2000000aff0bb230 */ /* 0x004fe40000004100 */
[----:B---3--:R-:W-:-:S03]  /*22b0*/  @!P4 HADD2.F32 R14, -RZ, R14.H0_H0 ;  /* 0x2000000eff0ec230 */ /* 0x008fc60000004100 */
[----:B------:R-:W-:Y:S02]  /*22c0*/  @!P3 FADD R4, R4, R11 ;  /* 0x0000000b0404b221 */ /* 0x000fe40000000000 */
[----:B------:R-:W-:-:S05]  /*22d0*/  @!P4 FADD R5, R5, R14 ;  /* 0x0000000e0505c221 */ /* 0x000fca0000000000 */
[----:B------:R-:W-:Y:S05]  /*22e0*/  @P0 BRA `(.L_x_73) ;  /* 0x0000000000600947 */ /* 0x000fea0003800000 */
[----:B------:R-:W2:Y:S02]  /*22f0*/  LDG.E.U16.CONSTANT R8, desc[UR18][R8.64+0x4] ;  /* 0x0000041208087981 */ /* 0x000ea4000c1e9500 */
[----:B--2---:R-:W-:-:S05]  /*2300*/  HADD2.F32 R11, -RZ, R8.H0_H0 ;  /* 0x20000008ff0b7230 */ /* 0x004fca0000004100 */
[----:B------:R-:W-:Y:S01]  /*2310*/  FADD R6, R6, R11 ;  /* 0x0000000b06067221 */ /* 0x000fe20000000000 */
[----:B------:R-:W-:Y:S06]  /*2320*/  BRA `(.L_x_73) ;  /* 0x0000000000507947 */ /* 0x000fec0003800000 */
.L_x_72:
        /* <DEDUP_REMOVED lines=10> */
[----:B------:R-:W4:Y:S04]  /*23d0*/  LDG.E.U16.CONSTANT R15, desc[UR18][R8.64+0x4] ;  /* 0x00000412080f7981 */ /* 0x000f28000c1e9500 */
[----:B------:R-:W5:Y:S01]  /*23e0*/  LDG.E.U16.CONSTANT R10, desc[UR18][R8.64+0x6] ;  /* 0x00000612080a7981 */ /* 0x000f62000c1e9500 */
[----:B--2---:R-:W-:-:S02]  /*23f0*/  HADD2.F32 R11, -RZ, R11.H0_H0 ;  /* 0x2000000bff0b7230 */ /* 0x004fc40000004100 */
[----:B---3--:R-:W-:-:S03]  /*2400*/  HADD2.F32 R14, -RZ, R14.H0_H0 ;  /* 0x2000000eff0e7230 */ /* 0x008fc60000004100 */
[----:B------:R-:W-:Y:S01]  /*2410*/  FADD R4, R4, R11 ;  /* 0x0000000b04047221 */ /* 0x000fe20000000000 */
[----:B----4-:R-:W-:Y:S02]  /*2420*/  HADD2.F32 R15, -RZ, R15.H0_H0 ;  /* 0x2000000fff0f7230 */ /* 0x010fe40000004100 */
[----:B------:R-:W-:Y:S01]  /*2430*/  FADD R5, R5, R14 ;  /* 0x0000000e05057221 */ /* 0x000fe20000000000 */
[----:B-----5:R-:W-:Y:S02]  /*2440*/  HADD2.F32 R10, -RZ, R10.H0_H0 ;  /* 0x2000000aff0a7230 */ /* 0x020fe40000004100 */
[----:B------:R-:W-:-:S03]  /*2450*/  FADD R6, R6, R15 ;  /* 0x0000000f06067221 */ /* 0x000fc60000000000 */
[----:B------:R-:W-:-:S07]  /*2460*/  FADD R7, R7, R10 ;  /* 0x0000000a07077221 */ /* 0x000fce0000000000 */
.L_x_73:
[----:B------:R-:W-:Y:S05]  /*2470*/  BSYNC.RECONVERGENT B1 ;  /* 0x0000000000017941 */ /* 0x000fea0003800200 */
.L_x_71:
[----:B------:R-:W1:Y:S01]  /*2480*/  LDC R15, c[0x0][0x3b8] ;  /* 0x0000ee00ff0f7b82 */ /* 0x000e620000000800 */
[----:B------:R-:W2:Y:S01]  /*2490*/  LDCU.64 UR4, c[0x0][0x3a8] ;  /* 0x00007500ff0477ac */ /* 0x000ea20008000a00 */
[----:B------:R-:W-:Y:S02]  /*24a0*/  IMAD.MOV.U32 R8, RZ, RZ, R0 ;  /* 0x000000ffff087224 */ /* 0x000fe400078e0000 */
[----:B------:R-:W-:Y:S02]  /*24b0*/  IMAD.MOV.U32 R9, RZ, RZ, RZ ;  /* 0x000000ffff097224 */ /* 0x000fe400078e00ff */
[-C--:B-1----:R-:W-:Y:S01]  /*24c0*/  IMAD.WIDE.U32 R8, R12, R15.reuse, R8 ;  /* 0x0000000f0c087225 */ /* 0x082fe200078e0008 */
[----:B------:R-:W-:-:S03]  /*24d0*/  ISETP.LT.AND P4, PT, R16, R15, PT ;  /* 0x0000000f1000720c */ /* 0x000fc60003f81270 */
[----:B------:R-:W-:Y:S01]  /*24e0*/  IMAD R11, R13, R15, RZ ;  /* 0x0000000f0d0b7224 */ /* 0x000fe200078e02ff */
[----:B--2---:R-:W-:-:S03]  /*24f0*/  LEA R10, P3, R8, UR4, 0x2 ;  /* 0x00000004080a7c11 */ /* 0x004fc6000f8610ff */
[----:B------:R-:W-:Y:S01]  /*2500*/  IMAD R11, R12, UR20, R11 ;  /* 0x000000140c0b7c24 */ /* 0x000fe2000f8e020b */
[----:B------:R-:W-:-:S03]  /*2510*/  LOP3.LUT P0, RZ, R10, 0xf, RZ, 0xc0, !PT ;  /* 0x0000000f0aff7812 */ /* 0x000fc6000780c0ff */
[----:B------:R-:W-:-:S05]  /*2520*/  IMAD.IADD R9, R9, 0x1, R11 ;  /* 0x0000000109097824 */ /* 0x000fca00078e020b */
[----:B------:R-:W-:-:S05]  /*2530*/  LEA.HI.X R11, R8, UR5, R9, 0x2, P3 ;  /* 0x00000005080b7c11 */ /* 0x000fca00098f1409 */
[----:B------:R-:W-:Y:S05]  /*2540*/  @!P0 BRA P4, `(.L_x_74) ;  /* 0x0000000000288947 */ /* 0x000fea0002000000 */
[-C--:B------:R-:W-:Y:S02]  /*2550*/  ISETP.GE.AND P3, PT, R18, R15.reuse, PT ;  /* 0x0000000f1200720c */ /* 0x080fe40003f66270 */
[-C--:B------:R-:W-:Y:S02]  /*2560*/  ISETP.GE.AND P4, PT, R32, R15.reuse, PT ;  /* 0x0000000f2000720c */ /* 0x080fe40003f86270 */
[----:B------:R-:W-:-:S09]  /*2570*/  ISETP.GE.AND P0, PT, R0, R15, PT ;  /* 0x0000000f0000720c */ /* 0x000fd20003f06270 */
[----:B------:R1:W-:Y:S04]  /*2580*/  @!P3 STG.E desc[UR18][R10.64+0x4], R5 ;  /* 0x000004050a00b986 */ /* 0x0003e8000c101912 */
[----:B------:R1:W-:Y:S04]  /*2590*/  @!P4 STG.E desc[UR18][R10.64+0x8], R6 ;  /* 0x000008060a00c986 */ /* 0x0003e8000c101912 */
[----:B------:R1:W-:Y:S01]  /*25a0*/  @!P0 STG.E desc[UR18][R10.64], R4 ;  /* 0x000000040a008986 */ /* 0x0003e2000c101912 */
[----:B------:R-:W-:-:S13]  /*25b0*/  ISETP.GE.AND P0, PT, R16, R15, PT ;  /* 0x0000000f1000720c */ /* 0x000fda0003f06270 */
[----:B-1----:R-:W-:Y:S05]  /*25c0*/  @P0 BRA `(.L_x_70) ;  /* 0x00000000000c0947 */ /* 0x002fea0003800000 */
[----:B------:R1:W-:Y:S01]  /*25d0*/  STG.E desc[UR18][R10.64+0xc], R7 ;  /* 0x00000c070a007986 */ /* 0x0003e2000c101912 */
[----:B------:R-:W-:Y:S05]  /*25e0*/  BRA `(.L_x_70) ;  /* 0x0000000000047947 */ /* 0x000fea0003800000 */
.L_x_74:
[----:B------:R2:W-:Y:S02]  /*25f0*/  STG.E.128 desc[UR18][R10.64], R4 ;  /* 0x000000040a007986 */ /* 0x0005e4000c101d12 */
.L_x_70:
[----:B------:R-:W-:Y:S05]  /*2600*/  BSYNC.RECONVERGENT B0 ;  /* 0x0000000000007941 */ /* 0x000fea0003800200 */
.L_x_69:
[----:B--2---:R-:W2:Y:S02]  /*2610*/  LDC R5, c[0x0][0x374] ;  /* 0x0000dd00ff057b82 */ /* 0x004ea40000000800 */
[----:B--2---:R-:W-:-:S05]  /*2620*/  IMAD.IADD R28, R5, 0x1, R28 ;  /* 0x00000001051c7824 */ /* 0x004fca00078e021c */
[----:B------:R-:W-:-:S13]  /*2630*/  ISETP.GE.AND P0, PT, R28, R29, PT ;  /* 0x0000001d1c00720c */ /* 0x000fda0003f06270 */
[----:B------:R-:W-:Y:S05]  /*2640*/  @!P0 BRA `(.L_x_75) ;  /* 0xffffffdc008c8947 */ /* 0x000fea000383ffff */
[----:B------:R-:W-:Y:S05]  /*2650*/  EXIT ;  /* 0x000000000000794d */ /* 0x000fea0003800000 */
.L_x_76:
        /* <DEDUP_REMOVED lines=10> */
.L_x_191:


//--------------------- .text._Z28implicit_gemm_wmma_db_ampereI6__halfS0_Lb1EEvPKT_S3_S3_PKlS5_PT0_iiiii --------------------------
	.section	.text._Z28implicit_gemm_wmma_db_ampereI6__halfS0_Lb1EEvPKT_S3_S3_PKlS5_PT0_iiiii,"ax",@progbits
	.align	128
        .global         _Z28implicit_gemm_wmma_db_ampereI6__halfS0_Lb1EEvPKT_S3_S3_PKlS5_PT0_iiiii
        .type           _Z28implicit_gemm_wmma_db_ampereI6__halfS0_Lb1EEvPKT_S3_S3_PKlS5_PT0_iiiii,@function
        .size           _Z28implicit_gemm_wmma_db_ampereI6__halfS0_Lb1EEvPKT_S3_S3_PKlS5_PT0_iiiii,(.L_x_192 - _Z28implicit_gemm_wmma_db_ampereI6__halfS0_Lb1EEvPKT_S3_S3_PKlS5_PT0_iiiii)
        .other          _Z28implicit_gemm_wmma_db_ampereI6__halfS0_Lb1EEvPKT_S3_S3_PKlS5_PT0_iiiii,@"STO_CUDA_ENTRY STV_DEFAULT"
_Z28implicit_gemm_wmma_db_ampereI6__halfS0_Lb1EEvPKT_S3_S3_PKlS5_PT0_iiiii:
.text._Z28implicit_gemm_wmma_db_ampereI6__halfS0_Lb1EEvPKT_S3_S3_PKlS5_PT0_iiiii:
        /* <DEDUP_REMOVED lines=12> */
[----:B------:R-:W1:Y:S01]  /*00c0*/  S2R R41, SR_CTAID.X ;  /* 0x0000000000297919 */ /* 0x000e620000002500 */
[----:B------:R-:W2:Y:S01]  /*00d0*/  LDCU UR14, c[0x0][0x3b8] ;  /* 0x00007700ff0e77ac */ /* 0x000ea20008000800 */
[----:B------:R-:W3:Y:S01]  /*00e0*/  S2UR UR11, SR_CgaCtaId ;  /* 0x00000000000b79c3 */ /* 0x000ee20000008800 */
[----:B------:R-:W-:Y:S01]  /*00f0*/  IMAD.U32 R29, RZ, RZ, UR5 ;  /* 0x00000005ff1d7e24 */ /* 0x000fe2000f8e00ff */
[----:B------:R-:W4:Y:S01]  /*0100*/  S2R R30, SR_TID.X ;  /* 0x00000000001e7919 */ /* 0x000f220000002100 */
        /* <DEDUP_REMOVED lines=8> */
[----:B------:R-:W-:Y:S02]  /*0190*/  UIADD3 UR4, UPT, UPT, UR4, 0x900, URZ ;  /* 0x0000090004047890 */ /* 0x000fe4000fffe0ff */
[----:B------:R-:W-:Y:S01]  /*01a0*/  ULEA UR8, UR11, UR8, 0x18 ;  /* 0x000000080b087291 */ /* 0x000fe2000f8ec0ff */
[----:B-1----:R-:W-:Y:S01]  /*01b0*/  IMAD.SHL.U32 R41, R41, 0x10, RZ ;  /* 0x0000001029297824 */ /* 0x002fe200078e00ff */
[----:B------:R-:W-:Y:S02]  /*01c0*/  ULEA UR9, UR11, UR9, 0x18 ;  /* 0x000000090b097291 */ /* 0x000fe4000f8ec0ff */
[----:B--2---:R-:W-:Y:S01]  /*01d0*/  UIADD3 UR21, UPT, UPT, UR13, -0x1, URZ ;  /* 0xffffffff0d157890 */ /* 0x004fe2000fffe0ff */
[C---:B----4-:R-:W-:Y:S01]  /*01e0*/  IMAD.SHL.U32 R4, R30.reuse, 0x8, RZ ;  /* 0x000000081e047824 */ /* 0x050fe200078e00ff */
[----:B------:R-:W-:Y:S01]  /*01f0*/  SHF.R.U32.HI R26, RZ, 0x1, R30 ;  /* 0x00000001ff1a7819 */ /* 0x000fe2000001161e */
[----:B------:R-:W-:Y:S01]  /*0200*/  ULEA UR11, UR11, UR4, 0x18 ;  /* 0x000000040b0b7291 */ /* 0x000fe2000f8ec0ff */
[----:B------:R-:W-:Y:S01]  /*0210*/  LOP3.LUT R27, R30, 0xf, RZ, 0xc0, !PT ;  /* 0x0000000f1e1b7812 */ /* 0x000fe200078ec0ff */
[----:B------:R-:W-:Y:S01]  /*0220*/  ULEA.HI UR4, UR21, 0x1, URZ, 0x1c ;  /* 0x0000000115047891 */ /* 0x000fe2000f8fe0ff */
[----:B------:R-:W-:Y:S01]  /*0230*/  LOP3.LUT R0, R41, 0x8, R4, 0xf8, !PT ;  /* 0x0000000829007812 */ /* 0x000fe200078ef804 */
[----:B------:R-:W-:Y:S01]  /*0240*/  USHF.R.S32.HI UR6, URZ, 0x1f, UR12 ;  /* 0x0000001fff067899 */ /* 0x000fe2000801140c */
[----:B------:R-:W-:Y:S01]  /*0250*/  LOP3.LUT R26, R26, 0x8, RZ, 0xc0, !PT ;  /* 0x000000081a1a7812 */ /* 0x000fe200078ec0ff */
[----:B------:R-:W-:Y:S01]  /*0260*/  USHF.R.S32.HI UR20, URZ, 0x1f, UR14 ;  /* 0x0000001fff147899 */ /* 0x000fe2000801140e */
[C---:B------:R-:W-:Y:S01]  /*0270*/  LOP3.LUT R2, R0.reuse, 0x7, RZ, 0xfc, !PT ;  /* 0x0000000700027812 */ /* 0x040fe200078efcff */
[----:B-----5:R-:W-:Y:S01]  /*0280*/  USHF.R.S32.HI UR7, URZ, 0x1f, UR7 ;  /* 0x0000001fff077899 */ /* 0x020fe20008011407 */
[----:B------:R-:W-:Y:S01]  /*0290*/  LOP3.LUT R3, R0, 0x1, RZ, 0xfc, !PT ;  /* 0x0000000100037812 */ /* 0x000fe200078efcff */
[----:B------:R-:W-:Y:S01]  /*02a0*/  ULOP3.LUT UR10, UR4, 0x1ffffffe, URZ, 0xc0, !UPT ;  /* 0x1ffffffe040a7892 */ /* 0x000fe2000f8ec0ff */
[----:B------:R-:W-:-:S02]  /*02b0*/  ISETP.GE.AND P1, PT, R2, UR14, PT ;  /* 0x0000000e02007c0c */ /* 0x000fc4000bf26270 */
[----:B------:R-:W-:Y:S02]  /*02c0*/  ISETP.GE.AND P0, PT, R3, UR14, PT ;  /* 0x0000000e03007c0c */ /* 0x000fe4000bf06270 */
[----:B------:R-:W-:Y:S02]  /*02d0*/  LOP3.LUT R2, R0, 0x2, RZ, 0xfc, !PT ;  /* 0x0000000200027812 */ /* 0x000fe400078efcff */
[----:B------:R-:W-:Y:S02]  /*02e0*/  P2R R34, PR, RZ, 0x1 ;  /* 0x00000001ff227803 */ /* 0x000fe40000000000 */
[----:B------:R-:W-:Y:S02]  /*02f0*/  ISETP.GE.AND P0, PT, R2, UR14, PT ;  /* 0x0000000e02007c0c */ /* 0x000fe4000bf06270 */
[----:B------:R-:W-:Y:S02]  /*0300*/  LOP3.LUT R2, R0, 0x3, RZ, 0xfc, !PT ;  /* 0x0000000300027812 */ /* 0x000fe400078efcff */
[----:B------:R-:W-:-:S02]  /*0310*/  P2R R33, PR, RZ, 0x1 ;  /* 0x00000001ff217803 */ /* 0x000fc40000000000 */
[----:B------:R-:W-:Y:S02]  /*0320*/  ISETP.GE.AND P0, PT, R2, UR14, PT ;  /* 0x0000000e02007c0c */ /* 0x000fe4000bf06270 */
[----:B------:R-:W-:Y:S01]  /*0330*/  LOP3.LUT R40, R26, R41, RZ, 0xfc, !PT ;  /* 0x000000291a287212 */ /* 0x000fe200078efcff */
[----:B------:R-:W-:Y:S01]  /*0340*/  IMAD.MOV.U32 R41, RZ, RZ, RZ ;  /* 0x000000ffff297224 */ /* 0x000fe200078e00ff */
[C---:B------:R-:W-:Y:S02]  /*0350*/  LOP3.LUT R5, R0.reuse, 0x4, RZ, 0xfc, !PT ;  /* 0x0000000400057812 */ /* 0x040fe400078efcff */
[----:B------:R-:W-:Y:S01]  /*0360*/  P2R R32, PR, RZ, 0x1 ;  /* 0x00000001ff207803 */ /* 0x000fe20000000000 */
[----:B------:R-:W-:Y:S01]  /*0370*/  IMAD.WIDE.U32 R2, R27, UR14, R40 ;  /* 0x0000000e1b027c25 */ /* 0x000fe2000f8e0028 */
[----:B------:R-:W-:Y:S02]  /*0380*/  ISETP.GE.AND P0, PT, R5, UR14, PT ;  /* 0x0000000e05007c0c */ /* 0x000fe4000bf06270 */
[----:B------:R-:W-:Y:S01]  /*0390*/  LOP3.LUT R6, R0, 0x5, RZ, 0xfc, !PT ;  /* 0x0000000500067812 */ /* 0x000fe200078efcff */
[----:B------:R-:W-:Y:S01]  /*03a0*/  IMAD.SHL.U32 R5, R30, 0x20, RZ ;  /* 0x000000201e057824 */ /* 0x000fe200078e00ff */
[----:B------:R-:W-:-:S02]  /*03b0*/  P2R R31, PR, RZ, 0x1 ;  /* 0x00000001ff1f7803 */ /* 0x000fc40000000000 */
[----:B------:R-:W-:Y:S02]  /*03c0*/  LEA R38, P0, R2, UR22, 0x1 ;  /* 0x0000001602267c11 */ /* 0x000fe4000f8008ff */
[----:B------:R-:W-:Y:S02]  /*03d0*/  P2R R35, PR, RZ, 0x2 ;  /* 0x00000002ff237803 */ /* 0x000fe40000000000 */
[----:B------:R-:W-:Y:S02]  /*03e0*/  ISETP.GE.AND P1, PT, R6, UR14, PT ;  /* 0x0000000e06007c0c */ /* 0x000fe4000bf26270 */
[----:B------:R-:W-:Y:S02]  /*03f0*/  LEA.HI.X R6, R2, UR23, R3, 0x1, P0 ;  /* 0x0000001702067c11 */ /* 0x000fe400080f0c03 */
[----:B------:R-:W-:Y:S02]  /*0400*/  LOP3.LUT R7, R5, 0x1e0, RZ, 0xc0, !PT ;  /* 0x000001e005077812 */ /* 0x000fe400078ec0ff */
[----:B------:R-:W-:-:S02]  /*0410*/  ISETP.GE.AND P0, PT, R40, UR14, PT ;  /* 0x0000000e28007c0c */ /* 0x000fc4000bf06270 */
[----:B------:R-:W-:Y:S02]  /*0420*/  LOP3.LUT R3, R5, 0x20, RZ, 0xc0, !PT ;  /* 0x0000002005037812 */ /* 0x000fe400078ec0ff */
[----:B------:R-:W-:Y:S02]  /*0430*/  LOP3.LUT R7, R7, 0x10, R30, 0xf8, !PT ;  /* 0x0000001007077812 */ /* 0x000fe400078ef81e */
[----:B------:R-:W-:Y:S01]  /*0440*/  LOP3.LUT R25, R4, 0x78, RZ, 0xc0, !PT ;  /* 0x0000007804197812 */ /* 0x000fe200078ec0ff */
[----:B------:R-:W-:Y:S01]  /*0450*/  VIADD R4, R40, 0x7 ;  /* 0x0000000728047836 */ /* 0x000fe20000000000 */
[----:B------:R-:W-:Y:S02]  /*0460*/  SEL R38, R38, RZ, !P0 ;  /* 0x000000ff26267207 */ /* 0x000fe40004000000 */
[----:B------:R-:W-:Y:S01]  /*0470*/  SEL R5, R6, RZ, !P0 ;  /* 0x000000ff06057207 */ /* 0x000fe20004000000 */
[----:B------:R-:W-:Y:S01]  /*0480*/  VIADD R6, R7, UR9 ;  /* 0x0000000907067c36 */ /* 0x000fe20008000000 */
[----:B------:R-:W-:-:S02]  /*0490*/  LOP3.LUT R30, R30, 0x1f, RZ, 0xc0, !PT ;  /* 0x0000001f1e1e7812 */ /* 0x000fc400078ec0ff */
[----:B------:R-:W-:Y:S02]  /*04a0*/  ISETP.GE.AND P0, PT, R27, UR13, PT ;  /* 0x0000000d1b007c0c */ /* 0x000fe4000bf06270 */
[----:B------:R-:W-:Y:S02]  /*04b0*/  LOP3.LUT R24, R26, 0x7, RZ, 0xfc, !PT ;  /* 0x000000071a187812 */ /* 0x000fe400078efcff */
[----:B------:R-:W-:Y:S02]  /*04c0*/  SHF.R.U32.HI R2, RZ, 0x1, R30 ;  /* 0x00000001ff027819 */ /* 0x000fe4000001161e */
[----:B------:R-:W-:Y:S02]  /*04d0*/  SEL R38, R38, RZ, !P0 ;  /* 0x000000ff26267207 */ /* 0x000fe40004000000 */
[----:B------:R-:W-:Y:S01]  /*04e0*/  SEL R39, R5, RZ, !P0 ;  /* 0x000000ff05277207 */ /* 0x000fe20004000000 */
[----:B------:R-:W-:Y:S01]  /*04f0*/  IMAD R3, R2, 0x40, R3 ;  /* 0x0000004002037824 */ /* 0x000fe200078e0203 */
[----:B------:R-:W-:Y:S01]  /*0500*/  LOP3.LUT R8, R0, 0x6, RZ, 0xfc, !PT ;  /* 0x0000000600087812 */ /* 0x000fe200078efcff */
[----:B------:R-:W-:Y:S01]  /*0510*/  VIADD R5, R7, UR8 ;  /* 0x0000000807057c36 */ /* 0x000fe20008000000 */
[----:B------:R-:W-:-:S02]  /*0520*/  ISETP.GE.AND P2, PT, R4, UR14, PT ;  /* 0x0000000e04007c0c */ /* 0x000fc4000bf46270 */
[----:B------:R-:W-:Y:S02]  /*0530*/  ISETP.GE.AND P0, PT, R24, UR13, PT ;  /* 0x0000000d18007c0c */ /* 0x000fe4000bf06270 */
[----:B------:R-:W-:Y:S02]  /*0540*/  ISETP.GE.OR P2, PT, R27, UR13, P2 ;  /* 0x0000000d1b007c0c */ /* 0x000fe40009746670 */
[----:B------:R-:W-:Y:S02]  /*0550*/  ISETP.GE.AND P3, PT, R8, UR14, PT ;  /* 0x0000000e08007c0c */ /* 0x000fe4000bf66270 */
[----:B------:R-:W-:-:S11]  /*0560*/  P2R R36, PR, RZ, 0x1 ;  /* 0x00000001ff247803 */ /* 0x000fd60000000000 */
.L_x_138:
[----:B------:R-:W-:Y:S01]  /*0570*/  ISETP.GT.U32.AND P0, PT, R30, 0xf, PT ;  /* 0x0000000f1e00780c */ /* 0x000fe20003f04070 */
[----:B------:R-:W-:-:S12]  /*0580*/  BSSY.RECONVERGENT B0, `(.L_x_77) ;  /* 0x0000018000007945 */ /* 0x000fd80003800200 */
[----:B-1----:R-:W-:Y:S05]  /*0590*/  @P0 BRA `(.L_x_78) ;  /* 0x0000000000580947 */ /* 0x002fea0003800000 */
        /* <DEDUP_REMOVED lines=22> */
.L_x_78:
[----:B------:R-:W-:Y:S05]  /*0700*/  BSYNC.RECONVERGENT B0 ;  /* 0x0000000000007941 */ /* 0x000fea0003800200 */
.L_x_77:
[----:B------:R-:W-:Y:S01]  /*0710*/  BAR.SYNC.DEFER_BLOCKING 0x0 ;  /* 0x0000000000007b1d */ /* 0x000fe20000010000 */
[----:B------:R-:W-:Y:S02]  /*0720*/  IMAD.MOV.U32 R12, RZ, RZ, RZ ;  /* 0x000000ffff0c7224 */ /* 0x000fe400078e00ff */
[----:B------:R-:W-:-:S03]  /*0730*/  IMAD.MOV.U32 R9, RZ, RZ, RZ ;  /* 0x000000ffff097224 */ /* 0x000fc600078e00ff */
[----:B------:R-:W2:Y:S01]  /*0740*/  LDCU UR4, c[0x0][0x3b0] ;  /* 0x00007600ff0477ac */ /* 0x000ea20008000800 */
[----:B------:R-:W-:Y:S01]  /*0750*/  BSSY.RECONVERGENT B0, `(.L_x_79) ;  /* 0x0000013000007945 */ /* 0x000fe20003800200 */
[----:B-1----:R-:W2:Y:S02]  /*0760*/  LDS.64 R10, [R25+UR17] ;  /* 0x00000011190a7984 */ /* 0x002ea40008000a00 */
[----:B--2---:R-:W-:-:S04]  /*0770*/  ISETP.GE.U32.AND P0, PT, R10, UR4, PT ;  /* 0x000000040a007c0c */ /* 0x004fc8000bf06070 */
[----:B------:R-:W-:-:S04]  /*0780*/  ISETP.GE.AND.EX P0, PT, R11, UR6, PT, P0 ;  /* 0x000000060b007c0c */ /* 0x000fc8000bf06300 */
[----:B------:R-:W-:Y:S02]  /*0790*/  ISETP.LT.OR P4, PT, R11, RZ, P0 ;  /* 0x000000ff0b00720c */ /* 0x000fe40000781670 */
[----:B------:R-:W-:-:S11]  /*07a0*/  PLOP3.LUT P0, PT, PT, PT, PT, 0x80, 0x8 ;  /* 0x000000000008781c */ /* 0x000fd60003f0f070 */
[----:B------:R-:W-:Y:S05]  /*07b0*/  @P4 BRA `(.L_x_80) ;  /* 0x0000000000304947 */ /* 0x000fea0003800000 */
[----:B------:R-:W1:Y:S01]  /*07c0*/  LDCU UR5, c[0x0][0x3b4] ;  /* 0x00007680ff0577ac */ /* 0x000e620008000800 */
[----:B------:R-:W-:Y:S02]  /*07d0*/  IMAD.MOV.U32 R8, RZ, RZ, R26 ;  /* 0x000000ffff087224 */ /* 0x000fe400078e001a */
        /* <DEDUP_REMOVED lines=8> */
[----:B------:R-:W-:Y:S02]  /*0860*/  LEA.HI.X R9, R8, UR13, R9, 0x1, P0 ;  /* 0x0000000d08097c11 */ /* 0x000fe400080f0c09 */
[----:B------:R-:W-:-:S13]  /*0870*/  ISETP.NE.AND P0, PT, R36, RZ, PT ;  /* 0x000000ff2400720c */ /* 0x000fda0003f05270 */
.L_x_80:
[----:B------:R-:W-:Y:S05]  /*0880*/  BSYNC.RECONVERGENT B0 ;  /* 0x0000000000007941 */ /* 0x000fea0003800200 */
.L_x_79:
[----:B------:R-:W-:Y:S01]  /*0890*/  IMAD.MOV.U32 R8, RZ, RZ, R12 ;  /* 0x000000ffff087224 */ /* 0x000fe200078e000c */
[----:B------:R-:W1:Y:S01]  /*08a0*/  LDCU UR15, c[0x0][0x3b4] ;  /* 0x00007680ff0f77ac */ /* 0x000e620008000800 */
        /* <DEDUP_REMOVED lines=13> */
[----:B--2---:R-:W-:Y:S01]  /*0980*/  CS2R R8, SRZ ;  /* 0x0000000000087805 */ /* 0x004fe2000001ff00 */
[----:B-1----:R-:W-:-:S02]  /*0990*/  UISETP.GE.AND UP0, UPT, UR15, 0x1, UPT ;  /* 0x000000010f00788c */ /* 0x002fc4000bf06270 */
        /* <DEDUP_REMOVED lines=18> */
.L_x_97:
[----:B------:R-:W-:Y:S02]  /*0ac0*/  UIADD3 UR12, UPT, UPT, UR4, 0x10, URZ ;  /* 0x00000010040c7890 */ /* 0x000fe4000fffe0ff */
[----:B------:R-:W-:Y:S02]  /*0ad0*/  UIADD3 UR5, UPT, UPT, UR5, 0x2, URZ ;  /* 0x0000000205057890 */ /* 0x000fe4000fffe0ff */
[----:B-1----:R-:W-:Y:S02]  /*0ae0*/  UISETP.GE.AND UP1, UPT, UR12, UR15, UPT ;  /* 0x0000000f0c00728c */ /* 0x002fe4000bf26270 */
[----:B------:R-:W-:Y:S01]  /*0af0*/  UISETP.NE.AND UP0, UPT, UR5, UR10, UPT ;  /* 0x0000000a0500728c */ /* 0x000fe2000bf05270 */
[----:B------:R-:W-:-:S06]  /*0b00*/  UMOV UR14, UR4 ;  /* 0x00000004000e7c82 */ /* 0x000fcc0008000000 */
[----:B---3--:R-:W-:Y:S05]  /*0b10*/  BRA.U UP1, `(.L_x_83) ;  /* 0x0000000101d47547 */ /* 0x008fea000b800000 */
[----:B------:R-:W3:Y:S01]  /*0b20*/  LDS.64 R18, [R25+UR17] ;  /* 0x0000001119127984 */ /* 0x000ee20008000a00 */
[----:B------:R-:W-:Y:S01]  /*0b30*/  BSSY.RECONVERGENT B0, `(.L_x_84) ;  /* 0x0000014000007945 */ /* 0x000fe20003800200 */
[----:B------:R-:W-:Y:S02]  /*0b40*/  IMAD.MOV.U32 R20, RZ, RZ, RZ ;  /* 0x000000ffff147224 */ /* 0x000fe400078e00ff */
[----:B------:R-:W-:Y:S02]  /*0b50*/  IMAD.MOV.U32 R23, RZ, RZ, RZ ;  /* 0x000000ffff177224 */ /* 0x000fe400078e00ff */
[----:B------:R-:W-:Y:S01]  /*0b60*/  VIADD R21, R27, UR12 ;  /* 0x0000000c1b157c36 */ /* 0x000fe20008000000 */
        /* <DEDUP_REMOVED lines=10> */
[----:B----4-:R-:W-:-:S04]  /*0c10*/  LEA R20, P0, R16, UR24, 0x1 ;  /* 0x0000001810147c11 */ /* 0x010fc8000f8008ff */
[----:B------:R-:W-:Y:S02]  /*0c20*/  LEA.HI.X R16, R16, UR25, R17, 0x1, P0 ;  /* 0x0000001910107c11 */ /* 0x000fe400080f0c11 */
[----:B------:R-:W-:-:S05]  /*0c30*/  IADD3 R20, P0, PT, R20, 0x20, RZ ;  /* 0x0000002014147810 */ /* 0x000fca0007f1e0ff */
[----:B------:R-:W-:Y:S02]  /*0c40*/  IMAD.X R23, RZ, RZ, R16, P0 ;  /* 0x000000ffff177224 */ /* 0x000fe400000e0610 */
[----:B------:R-:W-:-:S05]  /*0c50*/  VIADD R16, R24, UR12 ;  /* 0x0000000c18107c36 */ /* 0x000fca0008000000 */
[----:B------:R-:W-:-:S13]  /*0c60*/  ISETP.GE.AND P0, PT, R16, UR15, PT ;  /* 0x0000000f10007c0c */ /* 0x000fda000bf06270 */
.L_x_85:
[----:B--2-4-:R-:W-:Y:S05]  /*0c70*/  BSYNC.RECONVERGENT B0 ;  /* 0x0000000000007941 */ /* 0x014fea0003800200 */
.L_x_84:
[----:B------:R-:W-:Y:S01]  /*0c80*/  ISETP.GE.AND P4, PT, R21, UR15, PT ;  /* 0x0000000f15007c0c */ /* 0x000fe2000bf86270 */
[----:B------:R-:W-:Y:S01]  /*0c90*/  IMAD.MOV.U32 R22, RZ, RZ, RZ ;  /* 0x000000ffff167224 */ /* 0x000fe200078e00ff */
[----:B------:R-:W-:Y:S02]  /*0ca0*/  BSSY.RECONVERGENT B0, `(.L_x_86) ;  /* 0x000001b000007945 */ /* 0x000fe40003800200 */
[----:B------:R-:W-:Y:S02]  /*0cb0*/  ISETP.GE.OR P5, PT, R40, UR23, P4 ;  /* 0x0000001728007c0c */ /* 0x000fe4000a7a6670 */
[----:B------:R-:W-:-:S11]  /*0cc0*/  ISETP.GE.OR P4, PT, R4, UR23, P4 ;  /* 0x0000001704007c0c */ /* 0x000fd6000a786670 */
[----:B------:R-:W1:Y:S01]  /*0cd0*/  @!P5 LDC.64 R16, c[0x0][0x388] ;  /* 0x0000e200ff10db82 */ /* 0x000e620000000a00 */
[----:B------:R-:W-:Y:S02]  /*0ce0*/  @!P5 IMAD.MOV.U32 R18, RZ, RZ, R40 ;  /* 0x000000ffff12d224 */ /* 0x000fe400078e0028 */
[----:B------:R-:W-:Y:S02]  /*0cf0*/  @!P5 IMAD.MOV.U32 R19, RZ, RZ, RZ ;  /* 0x000000ffff13d224 */ /* 0x000fe400078e00ff */
[----:B------:R-:W-:-:S04]  /*0d00*/  @!P5 IMAD.WIDE.U32 R18, R21, UR23, R18 ;  /* 0x000000171512dc25 */ /* 0x000fc8000f8e0012 */
[----:B------:R-:W-:Y:S02]  /*0d10*/  @!P5 IMAD R21, R21, UR20, R19 ;  /* 0x000000141515dc24 */ /* 0x000fe4000f8e0213 */
[----:B------:R-:W-:Y:S01]  /*0d20*/  IMAD.MOV.U32 R19, RZ, RZ, RZ ;  /* 0x000000ffff137224 */ /* 0x000fe200078e00ff */
[----:B-1----:R-:W-:Y:S01]  /*0d30*/  @!P5 LEA R22, P6, R18, R16, 0x1 ;  /* 0x000000101216d211 */ /* 0x002fe200078c08ff */
[----:B------:R-:W-:-:S03]  /*0d40*/  IMAD.MOV.U32 R16, RZ, RZ, R20 ;  /* 0x000000ffff107224 */ /* 0x000fc600078e0014 */
[----:B------:R-:W-:Y:S01]  /*0d50*/  @!P5 LEA.HI.X R19, R18, R17, R21, 0x1, P6 ;  /* 0x000000111213d211 */ /* 0x000fe200030f0c15 */
[----:B------:R-:W-:-:S05]  /*0d60*/  IMAD.MOV.U32 R17, RZ, RZ, R23 ;  /* 0x000000ffff117224 */ /* 0x000fca00078e0017 */
[----:B------:R-:W-:Y:S01]  /*0d70*/  @!PT LDS RZ, [RZ] ;  /* 0x00000000fffff984 */ /* 0x000fe20000000800 */
[----:B------:R-:W-:Y:S01]  /*0d80*/  @!PT LDS RZ, [RZ] ;  /* 0x00000000fffff984 */ /* 0x000fe20000000800 */
[----:B------:R-:W-:Y:S01]  /*0d90*/  @!PT LDS RZ, [RZ] ;  /* 0x00000000fffff984 */ /* 0x000fe20000000800 */
[----:B------:R1:W-:Y:S04]  /*0da0*/  @!P0 LDGSTS.E.BYPASS.128 [R5+0x200], desc[UR18][R16.64] ;  /* 0x0020000010058fae */ /* 0x0003e8000b981812 */
[----:B------:R2:W-:Y:S01]  /*0db0*/  @P0 STS.128 [R7+UR8+0x200], RZ ;  /* 0x000200ff07000988 */ /* 0x0005e20008000c08 */
[----:B-1----:R-:W-:Y:S02]  /*0dc0*/  IMAD.MOV.U32 R16, RZ, RZ, R22 ;  /* 0x000000ffff107224 */ /* 0x002fe400078e0016 */
[----:B------:R-:W-:Y:S01]  /*0dd0*/  IMAD.MOV.U32 R17, RZ, RZ, R19 ;  /* 0x000000ffff117224 */ /* 0x000fe200078e0013 */
[----:B--2---:R-:W-:Y:S06]  /*0de0*/  @P4 BRA `(.L_x_87) ;  /* 0x0000000000144947 */ /* 0x004fec0003800000 */
[----:B------:R-:W-:Y:S01]  /*0df0*/  @!PT LDS RZ, [RZ] ;  /* 0x00000000fffff984 */ /* 0x000fe20000000800 */
[----:B------:R-:W-:Y:S01]  /*0e00*/  @!PT LDS RZ, [RZ] ;  /* 0x00000000fffff984 */ /* 0x000fe20000000800 */
[----:B------:R-:W-:Y:S01]  /*0e10*/  @!PT LDS RZ, [RZ] ;  /* 0x00000000fffff984 */ /* 0x000fe20000000800 */
[----:B------:R2:W-:Y:S01]  /*0e20*/  LDGSTS.E.BYPASS.128 [R6+0x200], desc[UR18][R16.64] ;  /* 0x0020000010067fae */ /* 0x0005e2000b981812 */
[----:B------:R-:W-:Y:S05]  /*0e30*/  BRA `(.L_x_88) ;  /* 0x0000000000047947 */ /* 0x000fea0003800000 */
.L_x_87:
[----:B------:R1:W-:Y:S02]  /*0e40*/  STS.128 [R7+UR9+0x200], RZ ;  /* 0x000200ff07007988 */ /* 0x0003e40008000c09 */
.L_x_88:
[----:B------:R-:W-:Y:S05]  /*0e50*/  BSYNC.RECONVERGENT B0 ;  /* 0x0000000000007941 */ /* 0x000fea0003800200 */
.L_x_86:
[----:B------:R-:W0:Y:S02]  /*0e60*/  LDGDEPBAR ;  /* 0x00000000000079af */ /* 0x000e240000000000 */
.L_x_83:
        /* <DEDUP_REMOVED lines=23> */
.L_x_89:
[----:B------:R-:W-:Y:S01]  /*0fe0*/  BAR.SYNC.DEFER_BLOCKING 0x0 ;  /* 0x0000000000007b1d */ /* 0x000fe20000010000 */
[----:B------:R-:W-:-:S04]  /*0ff0*/  UIADD3 UR4, UPT, UPT, UR4, 0x20, URZ ;  /* 0x0000002004047890 */ /* 0x000fc8000fffe0ff */
[----:B------:R-:W-:-:S09]  /*1000*/  UISETP.GE.AND UP1, UPT, UR4, UR15, UPT ;  /* 0x0000000f0400728c */ /* 0x000fd2000bf26270 */
[----:B------:R-:W-:Y:S05]  /*1010*/  BRA.U UP1, `(.L_x_90) ;  /* 0x0000000101d47547 */ /* 0x000fea000b800000 */
        /* <DEDUP_REMOVED lines=21> */
.L_x_92:
[----:B----4-:R-:W-:Y:S05]  /*1170*/  BSYNC.RECONVERGENT B0 ;  /* 0x0000000000007941 */ /* 0x010fea0003800200 */
.L_x_91:
[----:B------:R-:W-:Y:S01]  /*1180*/  ISETP.GE.AND P4, PT, R21, UR15, PT ;  /* 0x0000000f15007c0c */ /* 0x000fe2000bf86270 */
[----:B------:R-:W-:Y:S01]  /*1190*/  IMAD.MOV.U32 R22, RZ, RZ, RZ ;  /* 0x000000ffff167224 */ /* 0x000fe200078e00ff */
[----:B------:R-:W-:Y:S02]  /*11a0*/  BSSY.RECONVERGENT B0, `(.L_x_93) ;  /* 0x000001b000007945 */ /* 0x000fe40003800200 */
[----:B------:R-:W-:Y:S02]  /*11b0*/  ISETP.GE.OR P5, PT, R40, UR23, P4 ;  /* 0x0000001728007c0c */ /* 0x000fe4000a7a6670 */
[----:B------:R-:W-:-:S11]  /*11c0*/  ISETP.GE.OR P4, PT, R4, UR23, P4 ;  /* 0x0000001704007c0c */ /* 0x000fd6000a786670 */
[----:B------:R-:W2:Y:S01]  /*11d0*/  @!P5 LDC.64 R16, c[0x0][0x388] ;  /* 0x0000e200ff10db82 */ /* 0x000ea20000000a00 */
[----:B------:R-:W-:Y:S02]  /*11e0*/  @!P5 IMAD.MOV.U32 R18, RZ, RZ, R40 ;  /* 0x000000ffff12d224 */ /* 0x000fe400078e0028 */
[----:B------:R-:W-:Y:S02]  /*11f0*/  @!P5 IMAD.MOV.U32 R19, RZ, RZ, RZ ;  /* 0x000000ffff13d224 */ /* 0x000fe400078e00ff */
[----:B------:R-:W-:-:S04]  /*1200*/  @!P5 IMAD.WIDE.U32 R18, R21, UR23, R18 ;  /* 0x000000171512dc25 */ /* 0x000fc8000f8e0012 */
[----:B------:R-:W-:Y:S02]  /*1210*/  @!P5 IMAD R21, R21, UR20, R19 ;  /* 0x000000141515dc24 */ /* 0x000fe4000f8e0213 */
[----:B------:R-:W-:Y:S01]  /*1220*/  IMAD.MOV.U32 R19, RZ, RZ, RZ ;  /* 0x000000ffff137224 */ /* 0x000fe200078e00ff */
[----:B--2---:R-:W-:Y:S01]  /*1230*/  @!P5 LEA R22, P6, R18, R16, 0x1 ;  /* 0x000000101216d211 */ /* 0x004fe200078c08ff */
[----:B------:R-:W-:-:S03]  /*1240*/  IMAD.MOV.U32 R16, RZ, RZ, R20 ;  /* 0x000000ffff107224 */ /* 0x000fc600078e0014 */
[----:B------:R-:W-:Y:S01]  /*1250*/  @!P5 LEA.HI.X R19, R18, R17, R21, 0x1, P6 ;  /* 0x000000111213d211 */ /* 0x000fe200030f0c15 */
[----:B------:R-:W-:-:S05]  /*1260*/  IMAD.MOV.U32 R17, RZ, RZ, R23 ;  /* 0x000000ffff117224 */ /* 0x000fca00078e0017 */
[----:B------:R-:W-:Y:S01]  /*1270*/  @!PT LDS RZ, [RZ] ;  /* 0x00000000fffff984 */ /* 0x000fe20000000800 */
[----:B------:R-:W-:Y:S01]  /*1280*/  @!PT LDS RZ, [RZ] ;  /* 0x00000000fffff984 */ /* 0x000fe20000000800 */
[----:B------:R-:W-:Y:S01]  /*1290*/  @!PT LDS RZ, [RZ] ;  /* 0x00000000fffff984 */ /* 0x000fe20000000800 */
[----:B------:R2:W-:Y:S04]  /*12a0*/  @!P0 LDGSTS.E.BYPASS.128 [R5], desc[UR18][R16.64] ;  /* 0x0000000010058fae */ /* 0x0005e8000b981812 */
[----:B------:R3:W-:Y:S01]  /*12b0*/  @P0 STS.128 [R7+UR8], RZ ;  /* 0x000000ff07000988 */ /* 0x0007e20008000c08 */
[----:B--2---:R-:W-:Y:S02]  /*12c0*/  IMAD.MOV.U32 R16, RZ, RZ, R22 ;  /* 0x000000ffff107224 */ /* 0x004fe400078e0016 */
[----:B------:R-:W-:Y:S01]  /*12d0*/  IMAD.MOV.U32 R17, RZ, RZ, R19 ;  /* 0x000000ffff117224 */ /* 0x000fe200078e0013 */
[----:B---3--:R-:W-:Y:S06]  /*12e0*/  @P4 BRA `(.L_x_94) ;  /* 0x0000000000144947 */ /* 0x008fec0003800000 */
[----:B------:R-:W-:Y:S01]  /*12f0*/  @!PT LDS RZ, [RZ] ;  /* 0x00000000fffff984 */ /* 0x000fe20000000800 */
[----:B------:R-:W-:Y:S01]  /*1300*/  @!PT LDS RZ, [RZ] ;  /* 0x00000000fffff984 */ /* 0x000fe20000000800 */
[----:B------:R-:W-:Y:S01]  /*1310*/  @!PT LDS RZ, [RZ] ;  /* 0x00000000fffff984 */ /* 0x000fe20000000800 */
[----:B------:R2:W-:Y:S01]  /*1320*/  LDGSTS.E.BYPASS.128 [R6], desc[UR18][R16.64] ;  /* 0x0000000010067fae */ /* 0x0005e2000b981812 */
[----:B------:R-:W-:Y:S05]  /*1330*/  BRA `(.L_x_95) ;  /* 0x0000000000047947 */ /* 0x000fea0003800000 */
.L_x_94:
[----:B------:R3:W-:Y:S02]  /*1340*/  STS.128 [R7+UR9], RZ ;  /* 0x000000ff07007988 */ /* 0x0007e40008000c09 */
.L_x_95:
[----:B------:R-:W-:Y:S05]  /*1350*/  BSYNC.RECONVERGENT B0 ;  /* 0x0000000000007941 */ /* 0x000fea0003800200 */
.L_x_93:
[----:B------:R-:W0:Y:S02]  /*1360*/  LDGDEPBAR ;  /* 0x00000000000079af */ /* 0x000e240000000000 */
.L_x_90:
        /* <DEDUP_REMOVED lines=12> */
.L_x_96:
[----:B------:R-:W-:Y:S06]  /*1430*/  BAR.SYNC.DEFER_BLOCKING 0x0 ;  /* 0x0000000000007b1d */ /* 0x000fec0000010000 */
[----:B------:R-:W-:Y:S05]  /*1440*/  BRA.U UP0, `(.L_x_97) ;  /* 0xfffffff5009c7547 */ /* 0x000fea000b83ffff */
[----:B------:R-:W-:-:S12]  /*1450*/  UIADD3 UR4, UPT, UPT, UR14, 0x30, URZ ;  /* 0x000000300e047890 */ /* 0x000fd8000fffe0ff */
.L_x_82:
        /* <DEDUP_REMOVED lines=16> */
[----:B------:R-:W-:Y:S02]  /*1560*/  IMAD R21, R19, UR15, RZ ;  /* 0x0000000f13157c24 */ /* 0x000fe4000f8e02ff */
[----:B------:R-:W-:-:S04]  /*1570*/  IMAD.WIDE.U32 R18, R18, UR15, R16 ;  /* 0x0000000f12127c25 */ /* 0x000fc8000f8e0010 */
[----:B------:R-:W-:Y:S02]  /*1580*/  IMAD.IADD R21, R19, 0x1, R21 ;  /* 0x0000000113157824 */ /* 0x000fe400078e0215 */
[----:B------:R-:W-:Y:S01]  /*1590*/  VIADD R16, R16, 0x7 ;  /* 0x0000000710107836 */ /* 0x000fe20000000000 */
[----:B--2---:R-:W-:-:S04]  /*15a0*/  LEA R20, P0, R18, UR12, 0x1 ;  /* 0x0000000c12147c11 */ /* 0x004fc8000f8008ff */
[----:B------:R-:W-:Y:S02]  /*15b0*/  LEA.HI.X R21, R18, UR13, R21, 0x1, P0 ;  /* 0x0000000d12157c11 */ /* 0x000fe400080f0c15 */
[----:B------:R-:W-:-:S13]  /*15c0*/  ISETP.GE.AND P0, PT, R16, UR15, PT ;  /* 0x0000000f10007c0c */ /* 0x000fda000bf06270 */
.L_x_100:
[----:B---34-:R-:W-:Y:S05]  /*15d0*/  BSYNC.RECONVERGENT B0 ;  /* 0x0000000000007941 */ /* 0x018fea0003800200 */
.L_x_99:
[----:B------:R-:W2:Y:S01]  /*15e0*/  LDCU UR5, c[0x0][0x3b8] ;  /* 0x00007700ff0577ac */ /* 0x000ea20008000800 */
[----:B------:R-:W-:Y:S01]  /*15f0*/  VIADD R23, R27, UR4 ;  /* 0x000000041b177c36 */ /* 0x000fe20008000000 */
[----:B------:R-:W-:Y:S01]  /*1600*/  BSSY.RECONVERGENT B0, `(.L_x_101) ;  /* 0x000001e000007945 */ /* 0x000fe20003800200 */
[----:B------:R-:W-:Y:S02]  /*1610*/  IMAD.MOV.U32 R22, RZ, RZ, RZ ;  /* 0x000000ffff167224 */ /* 0x000fe400078e00ff */
[----:B------:R-:W-:Y:S01]  /*1620*/  IMAD.MOV.U32 R37, RZ, RZ, RZ ;  /* 0x000000ffff257224 */ /* 0x000fe200078e00ff */
[----:B--2---:R-:W-:-:S04]  /*1630*/  ISETP.GE.AND P4, PT, R40, UR5, PT ;  /* 0x0000000528007c0c */ /* 0x004fc8000bf86270 */
[----:B------:R-:W-:-:S13]  /*1640*/  ISETP.GE.OR P4, PT, R23, UR15, P4 ;  /* 0x0000000f17007c0c */ /* 0x000fda000a786670 */
[----:B------:R-:W2:Y:S01]  /*1650*/  @!P4 LDC.64 R16, c[0x0][0x388] ;  /* 0x0000e200ff10cb82 */ /* 0x000ea20000000a00 */
[----:B------:R-:W-:Y:S02]  /*1660*/  @!P4 IMAD.MOV.U32 R18, RZ, RZ, R40 ;  /* 0x000000ffff12c224 */ /* 0x000fe400078e0028 */
[----:B------:R-:W-:Y:S02]  /*1670*/  @!P4 IMAD.MOV.U32 R19, RZ, RZ, RZ ;  /* 0x000000ffff13c224 */ /* 0x000fe400078e00ff */
[----:B------:R-:W-:-:S04]  /*1680*/  @!P4 IMAD.WIDE.U32 R18, R23, UR5, R18 ;  /* 0x000000051712cc25 */ /* 0x000fc8000f8e0012 */
[----:B------:R-:W-:Y:S01]  /*1690*/  @!P4 IMAD R19, R23, UR20, R19 ;  /* 0x000000141713cc24 */ /* 0x000fe2000f8e0213 */
[----:B--2---:R-:W-:Y:S01]  /*16a0*/  @!P4 LEA R22, P5, R18, R16, 0x1 ;  /* 0x000000101216c211 */ /* 0x004fe200078a08ff */
        /* <DEDUP_REMOVED lines=8> */
[----:B------:R-:W-:-:S04]  /*1730*/  ISETP.GE.AND P0, PT, R4, UR5, PT ;  /* 0x0000000504007c0c */ /* 0x000fc8000bf06270 */
[----:B------:R-:W-:Y:S01]  /*1740*/  ISETP.GE.OR P0, PT, R23, UR15, P0 ;  /* 0x0000000f17007c0c */ /* 0x000fe20008706670 */
[----:B--2---:R-:W-:Y:S02]  /*1750*/  IMAD.MOV.U32 R16, RZ, RZ, R22 ;  /* 0x000000ffff107224 */ /* 0x004fe400078e0016 */
[----:B------:R-:W-:-:S10]  /*1760*/  IMAD.MOV.U32 R17, RZ, RZ, R37 ;  /* 0x000000ffff117224 */ /* 0x000fd400078e0025 */
[----:B---3--:R-:W-:Y:S05]  /*1770*/  @P0 BRA `(.L_x_102) ;  /* 0x0000000000140947 */ /* 0x008fea0003800000 */
[----:B------:R-:W-:Y:S01]  /*1780*/  @!PT LDS RZ, [RZ] ;  /* 0x00000000fffff984 */ /* 0x000fe20000000800 */
[----:B------:R-:W-:Y:S01]  /*1790*/  @!PT LDS RZ, [RZ] ;  /* 0x00000000fffff984 */ /* 0x000fe20000000800 */
[----:B------:R-:W-:Y:S01]  /*17a0*/  @!PT LDS RZ, [RZ] ;  /* 0x00000000fffff984 */ /* 0x000fe20000000800 */
[----:B------:R2:W-:Y:S01]  /*17b0*/  LDGSTS.E.BYPASS.128 [R6+0x200], desc[UR18][R16.64] ;  /* 0x0020000010067fae */ /* 0x0005e2000b981812 */
[----:B------:R-:W-:Y:S05]  /*17c0*/  BRA `(.L_x_103) ;  /* 0x0000000000047947 */ /* 0x000fea0003800000 */
.L_x_102:
[----:B------:R3:W-:Y:S02]  /*17d0*/  STS.128 [R7+UR9+0x200], RZ ;  /* 0x000200ff07007988 */ /* 0x0007e40008000c09 */
.L_x_103:
[----:B------:R-:W-:Y:S05]  /*17e0*/  BSYNC.RECONVERGENT B0 ;  /* 0x0000000000007941 */ /* 0x000fea0003800200 */
.L_x_101:
[----:B------:R-:W0:Y:S02]  /*17f0*/  LDGDEPBAR ;  /* 0x00000000000079af */ /* 0x000e240000000000 */
.L_x_98:
        /* <DEDUP_REMOVED lines=23> */
.L_x_104:
[----:B------:R-:W-:Y:S06]  /*1970*/  BAR.SYNC.DEFER_BLOCKING 0x0 ;  /* 0x0000000000007b1d */ /* 0x000fec0000010000 */
.L_x_81:
[----:B------:R-:W2:Y:S01]  /*1980*/  S2R R17, SR_LANEID ;  /* 0x0000000000117919 */ /* 0x000ea20000000000 */
[----:B------:R-:W5:Y:S01]  /*1990*/  S2UR UR12, SR_CgaCtaId ;  /* 0x00000000000c79c3 */ /* 0x000f620000008800 */
[----:B------:R-:W-:Y:S01]  /*19a0*/  UMOV UR4, 0x400 ;  /* 0x0000040000047882 */ /* 0x000fe20000000000 */
[----:B------:R-:W-:Y:S01]  /*19b0*/  BSSY.RECONVERGENT B1, `(.L_x_105) ;  /* 0x000017f000017945 */ /* 0x000fe20003800200 */
[----:B------:R-:W-:-:S04]  /*19c0*/  UIADD3 UR5, UPT, UPT, UR4, 0x900, URZ ;  /* 0x0000090004057890 */ /* 0x000fc8000fffe0ff */
[----:B-----5:R-:W-:Y:S02]  /*19d0*/  ULEA UR5, UR12, UR5, 0x18 ;  /* 0x000000050c057291 */ /* 0x020fe4000f8ec0ff */
[----:B------:R-:W-:Y:S02]  /*19e0*/  ULEA UR13, UR12, UR4, 0x18 ;  /* 0x000000040c0d7291 */ /* 0x000fe4000f8ec0ff */
[----:B------:R-:W-:Y:S01]  /*19f0*/  UIADD3 UR4, UPT, UPT, UR4, 0x80, URZ ;  /* 0x0000008004047890 */ /* 0x000fe2000fffe0ff */
[----:B--2---:R-:W-:-:S03]  /*1a00*/  SHF.R.U32.HI R16, RZ, 0x2, R17 ;  /* 0x00000002ff107819 */ /* 0x004fc60000011611 */
[----:B------:R-:W-:Y:S01]  /*1a10*/  ULEA UR4, UR12, UR4, 0x18 ;  /* 0x000000040c047291 */ /* 0x000fe2000f8ec0ff */
[----:B------:R-:W-:-:S05]  /*1a20*/  LOP3.LUT R17, R17, 0x3, RZ, 0xc0, !PT ;  /* 0x0000000311117812 */ /* 0x000fca00078ec0ff */
[----:B------:R-:W-:-:S05]  /*1a30*/  IMAD R16, R16, 0x8, R17 ;  /* 0x0000000810107824 */ /* 0x000fca00078e0211 */
[----:B------:R-:W-:Y:S01]  /*1a40*/  LEA R18, R16, UR5, 0x3 ;  /* 0x0000000510127c11 */ /* 0x000fe2000f8e18ff */
[----:B------:R-:W2:Y:S01]  /*1a50*/  LDCU UR5, c[0x0][0x3b0] ;  /* 0x00007600ff0577ac */ /* 0x000ea20008000800 */
[----:B------:R-:W-:-:S03]  /*1a60*/  LEA R16, R2, UR13, 0x3 ;  /* 0x0000000d02107c11 */ /* 0x000fc6000f8e18ff */
[----:B------:R5:W-:Y:S04]  /*1a70*/  STS.64 [R18], R8 ;  /* 0x0000000812007388 */ /* 0x000be80000000a00 */
[----:B------:R-:W-:Y:S04]  /*1a80*/  STS.64 [R18+0x200], R10 ;  /* 0x0002000a12007388 */ /* 0x000fe80000000a00 */
[----:B------:R-:W-:Y:S04]  /*1a90*/  STS.64 [R18+0x20], R12 ;  /* 0x0000200c12007388 */ /* 0x000fe80000000a00 */
[----:B------:R-:W-:Y:S01]  /*1aa0*/  STS.64 [R18+0x220], R14 ;  /* 0x0002200e12007388 */ /* 0x000fe20000000a00 */
[----:B-----5:R-:W-:Y:S01]  /*1ab0*/  LEA R9, R2, UR4, 0x3 ;  /* 0x0000000402097c11 */ /* 0x020fe2000f8e18ff */
[----:B------:R-:W5:Y:S01]  /*1ac0*/  LDCU UR4, c[0x0][0x3c0] ;  /* 0x00007800ff0477ac */ /* 0x000f620008000800 */
[----:B------:R-:W-:Y:S01]  /*1ad0*/  IMAD R8, R29, 0x10, R2 ;  /* 0x000000101d087824 */ /* 0x000fe200078e0202 */
[----:B------:R-:W-:Y:S06]  /*1ae0*/  BAR.SYNC.DEFER_BLOCKING 0x0 ;  /* 0x0000000000007b1d */ /* 0x000fec0000010000 */
[----:B------:R-:W2:Y:S04]  /*1af0*/  LDS.64 R16, [R16] ;  /* 0x0000000010107984 */ /* 0x000ea80000000a00 */
[----:B------:R-:W1:Y:S01]  /*1b00*/  LDS.64 R14, [R9] ;  /* 0x00000000090e7984 */ /* 0x000e620000000a00 */
[----:B--2---:R-:W-:-:S02]  /*1b10*/  ISETP.GE.U32.AND P0, PT, R16, UR5, PT ;  /* 0x0000000510007c0c */ /* 0x004fc4000bf06070 */
[----:B------:R-:W-:Y:S02]  /*1b20*/  ISETP.GT.U32.AND P4, PT, R16, -0x1, PT ;  /* 0xffffffff1000780c */ /* 0x000fe40003f84070 */
[C---:B------:R-:W-:Y:S02]  /*1b30*/  ISETP.GE.AND.EX P0, PT, R17.reuse, UR6, PT, P0 ;  /* 0x0000000611007c0c */ /* 0x040fe4000bf06300 */
[C---:B-1----:R-:W-:Y:S02]  /*1b40*/  ISETP.GT.U32.AND P5, PT, R14.reuse, -0x1, PT ;  /* 0xffffffff0e00780c */ /* 0x042fe40003fa4070 */
[----:B------:R-:W-:Y:S02]  /*1b50*/  ISETP.GT.AND.EX P0, PT, R17, -0x1, !P0, P4 ;  /* 0xffffffff1100780c */ /* 0x000fe40004704340 */
[----:B-----5:R-:W-:Y:S01]  /*1b60*/  ISETP.GE.U32.AND P4, PT, R14, UR4, PT ;  /* 0x000000040e007c0c */ /* 0x020fe2000bf86070 */
[----:B------:R-:W1:Y:S03]  /*1b70*/  LDCU UR4, c[0x0][0x3bc] ;  /* 0x00007780ff0477ac */ /* 0x000e660008000800 */
[----:B------:R-:W-:-:S04]  /*1b80*/  ISETP.GE.AND.EX P4, PT, R15, UR7, PT, P4 ;  /* 0x000000070f007c0c */ /* 0x000fc8000bf86340 */
[----:B------:R-:W-:Y:S02]  /*1b90*/  ISETP.GT.AND.EX P4, PT, R15, -0x1, !P4, P5 ;  /* 0xffffffff0f00780c */ /* 0x000fe40006784350 */
[----:B-1----:R-:W-:-:S04]  /*1ba0*/  ISETP.LT.AND P0, PT, R8, UR4, P0 ;  /* 0x0000000408007c0c */ /* 0x002fc80008701270 */
[----:B------:R-:W-:-:S13]  /*1bb0*/  PLOP3.LUT P0, PT, P0, P4, PT, 0x80, 0x8 ;  /* 0x000000000008781c */ /* 0x000fda0000709070 */
[----:B------:R-:W-:Y:S05]  /*1bc0*/  @!P0 BRA `(.L_x_106) ;  /* 0x0000001400748947 */ /* 0x000fea0003800000 */
[----:B------:R-:W-:-:S13]  /*1bd0*/  ISETP.NE.AND P6, PT, R35, RZ, PT ;  /* 0x000000ff2300720c */ /* 0x000fda0003fc5270 */
[----:B------:R-:W-:Y:S05]  /*1be0*/  @!P6 BRA `(.L_x_107) ;  /* 0x0000000800ace947 */ /* 0x000fea0003800000 */
[----:B------:R-:W1:Y:S01]  /*1bf0*/  LDC R19, c[0x0][0x3b8] ;  /* 0x0000ee00ff137b82 */ /* 0x000e620000000800 */
[----:B------:R-:W-:Y:S01]  /*1c00*/  BSSY.RECONVERGENT B0, `(.L_x_108) ;  /* 0x00000a8000007945 */ /* 0x000fe20003800200 */
[----:B-1----:R-:W-:-:S13]  /*1c10*/  ISETP.GE.AND P0, PT, R0, R19, PT ;  /* 0x000000130000720c */ /* 0x002fda0003f06270 */
[----:B------:R-:W-:Y:S05]  /*1c20*/  @P0 BRA `(.L_x_109) ;  /* 0x0000000800940947 */ /* 0x000fea0003800000 */
[----:B------:R-:W1:Y:S01]  /*1c30*/  LDCU.64 UR4, c[0x0][0x390] ;  /* 0x00007200ff0477ac */ /* 0x000e620008000a00 */
[-C--:B------:R-:W-:Y:S02]  /*1c40*/  IMAD R11, R17, R19.reuse, RZ ;  /* 0x00000013110b7224 */ /* 0x080fe400078e02ff */
[----:B------:R-:W-:Y:S01]  /*1c50*/  IMAD.MOV.U32 R8, RZ, RZ, R0 ;  /* 0x000000ffff087224 */ /* 0x000fe200078e0000 */
[----:B------:R-:W2:Y:S01]  /*1c60*/  LDCU.64 UR12, c[0x0][0x3a8] ;  /* 0x00007500ff0c77ac */ /* 0x000ea20008000a00 */
[----:B------:R-:W-:Y:S02]  /*1c70*/  IMAD.MOV.U32 R9, RZ, RZ, RZ ;  /* 0x000000ffff097224 */ /* 0x000fe400078e00ff */
[C---:B------:R-:W-:Y:S02]  /*1c80*/  IMAD R11, R16.reuse, UR20, R11 ;  /* 0x00000014100b7c24 */ /* 0x040fe4000f8e020b */
[----:B------:R-:W-:-:S04]  /*1c90*/  IMAD.WIDE.U32 R16, R16, R19, R8 ;  /* 0x0000001310107225 */ /* 0x000fc800078e0008 */
[-C--:B------:R-:W-:Y:S02]  /*1ca0*/  IMAD R13, R15, R19.reuse, RZ ;  /* 0x000000130f0d7224 */ /* 0x080fe400078e02ff */
[----:B------:R-:W-:Y:S02]  /*1cb0*/  IMAD.IADD R11, R17, 0x1, R11 ;  /* 0x00000001110b7824 */ /* 0x000fe400078e020b */
[----:B------:R-:W-:Y:S01]  /*1cc0*/  IMAD.WIDE.U32 R8, R14, R19, R8 ;  /* 0x000000130e087225 */ /* 0x000fe200078e0008 */
[----:B-1----:R-:W-:-:S03]  /*1cd0*/  LEA R10, P0, R16, UR4, 0x1 ;  /* 0x00000004100a7c11 */ /* 0x002fc6000f8008ff */
[----:B------:R-:W-:Y:S01]  /*1ce0*/  IMAD R13, R14, UR20, R13 ;  /* 0x000000140e0d7c24 */ /* 0x000fe2000f8e020d */
[----:B------:R-:W-:Y:S01]  /*1cf0*/  LEA.HI.X R11, R16, UR5, R11, 0x1, P0 ;  /* 0x00000005100b7c11 */ /* 0x000fe200080f0c0b */
[----:B------:R-:W-:Y:S01]  /*1d00*/  IMAD.MOV.U32 R14, RZ, RZ, 0x3254 ;  /* 0x00003254ff0e7424 */ /* 0x000fe200078e00ff */
[----:B--2---:R-:W-:Y:S01]  /*1d10*/  LEA R15, P0, R8, UR12, 0x1 ;  /* 0x0000000c080f7c11 */ /* 0x004fe2000f8008ff */
[----:B------:R-:W-:-:S05]  /*1d20*/  IMAD.IADD R13, R9, 0x1, R13 ;  /* 0x00000001090d7824 */ /* 0x000fca00078e020d */
[----:B------:R-:W-:Y:S02]  /*1d30*/  LEA.HI.X R13, R8, UR13, R13, 0x1, P0 ;  /* 0x0000000d080d7c11 */ /* 0x000fe400080f0c0d */
[----:B------:R-:W-:-:S04]  /*1d40*/  LOP3.LUT R8, R15, 0x2, RZ, 0xc0, !PT ;  /* 0x000000020f087812 */ /* 0x000fc800078ec0ff */
[----:B------:R-:W-:Y:S02]  /*1d50*/  ISETP.EQ.U32.AND P0, PT, R8, RZ, PT ;  /* 0x000000ff0800720c */ /* 0x000fe40003f02070 */
[----:B------:R-:W1:Y:S02]  /*1d60*/  LDS R8, [R3+UR11] ;  /* 0x0000000b03087984 */ /* 0x000e640008000800 */
[----:B------:R-:W-:Y:S02]  /*1d70*/  SEL R16, R14, 0x7610, P0 ;  /* 0x000076100e107807 */ /* 0x000fe40000000000 */
[----:B------:R-:W-:-:S04]  /*1d80*/  ISETP.NE.U32.AND P0, PT, RZ, UR4, PT ;  /* 0x00000004ff007c0c */ /* 0x000fc8000bf05070 */
[----:B------:R-:W-:-:S13]  /*1d90*/  ISETP.NE.AND.EX P0, PT, RZ, UR5, PT, P0 ;  /* 0x00000005ff007c0c */ /* 0x000fda000bf05300 */
[----:B------:R-:W2:Y:S01]  /*1da0*/  @P0 LDG.E.U16.CONSTANT R9, desc[UR18][R10.64] ;  /* 0x000000120a090981 */ /* 0x000ea2000c1e9500 */
[----:B------:R-:W-:Y:S01]  /*1db0*/  LOP3.LUT R12, R15, 0xfffffffd, RZ, 0xc0, !PT ;  /* 0xfffffffd0f0c7812 */ /* 0x000fe200078ec0ff */
[----:B------:R-:W-:Y:S04]  /*1dc0*/  BSSY.RECONVERGENT B2, `(.L_x_110) ;  /* 0x000000b000027945 */ /* 0x000fe80003800200 */
[----:B------:R1:W5:Y:S01]  /*1dd0*/  LD.E R17, desc[UR18][R12.64] ;  /* 0x000000120c117980 */ /* 0x000362000c101900 */
[----:B--2---:R-:W-:-:S05]  /*1de0*/  @P0 HADD2.F32 R9, -RZ, R9.H0_H0 ;  /* 0x20000009ff090230 */ /* 0x004fca0000004100 */
[----:B-1----:R-:W-:-:S05]  /*1df0*/  @P0 FADD R8, R8, R9 ;  /* 0x0000000908080221 */ /* 0x002fca0000000000 */
[----:B------:R-:W-:-:S07]  /*1e00*/  F2FP.F16.F32.PACK_AB R9, RZ, R8 ;  /* 0x00000008ff09723e */ /* 0x000fce00000000ff */
.L_x_111:
[----:B-----5:R-:W-:-:S05]  /*1e10*/  HADD2 R8, R17, R9.H0_H0 ;  /* 0x2000000911087230 */ /* 0x020fca0000000000 */
[----:B------:R-:W-:-:S06]  /*1e20*/  PRMT R8, R17, R16, R8 ;  /* 0x0000001011087216 */ /* 0x000fcc0000000008 */
[----:B------:R-:W2:Y:S02]  /*1e30*/  ATOM.E.CAS.STRONG.GPU PT, R8, [R12], R17, R8 ;  /* 0x000000110c08738b */ /* 0x000ea400001ee108 */
[----:B--2---:R-:W-:Y:S01]  /*1e40*/  ISETP.NE.U32.AND P4, PT, R8, R17, PT ;  /* 0x000000110800720c */ /* 0x004fe20003f85070 */
[----:B------:R-:W-:-:S12]  /*1e50*/  IMAD.MOV.U32 R17, RZ, RZ, R8 ;  /* 0x000000ffff117224 */ /* 0x000fd800078e0008 */
[----:B------:R-:W-:Y:S05]  /*1e60*/  @P4 BRA `(.L_x_111) ;  /* 0xfffffffc00e84947 */ /* 0x000fea000383ffff */
[----:B---34-:R-:W-:Y:S05]  /*1e70*/  BSYNC.RECONVERGENT B2 ;  /* 0x0000000000027941 */ /* 0x018fea0003800200 */
.L_x_110:
[----:B------:R-:W-:-:S13]  /*1e80*/  ISETP.NE.AND P5, PT, R34, RZ, PT ;  /* 0x000000ff2200720c */ /* 0x000fda0003fa5270 */
[----:B------:R-:W-:Y:S05]  /*1e90*/  @P5 BRA `(.L_x_109) ;  /* 0x0000000400f85947 */ /* 0x000fea0003800000 */
[----:B------:R-:W2:Y:S01]  /*1ea0*/  @P0 LDG.E.U16.CONSTANT R17, desc[UR18][R10.64+0x2] ;  /* 0x000002120a110981 */ /* 0x000ea2000c1e9500 */
[----:B------:R-:W-:-:S03]  /*1eb0*/  IADD3 R21, P4, PT, R15, 0x2, RZ ;  /* 0x000000020f157810 */ /* 0x000fc60007f9e0ff */
[----:B------:R-:W1:Y:S01]  /*1ec0*/  LDS R16, [R3+UR11+0x4] ;  /* 0x0000040b03107984 */ /* 0x000e620008000800 */
[----:B------:R-:W-:Y:S01]  /*1ed0*/  LOP3.LUT R8, R21, 0x2, RZ, 0xc0, !PT ;  /* 0x0000000215087812 */ /* 0x000fe200078ec0ff */
[----:B------:R-:W-:-:S03]  /*1ee0*/  IMAD.X R9, RZ, RZ, R13, P4 ;  /* 0x000000ffff097224 */ /* 0x000fc600020e060d */
[----:B------:R-:W-:Y:S02]  /*1ef0*/  ISETP.EQ.U32.AND P4, PT, R8, RZ, PT ;  /* 0x000000ff0800720c */ /* 0x000fe40003f82070 */
[----:B------:R-:W-:Y:S01]  /*1f00*/  LOP3.LUT R8, R21, 0xfffffffd, RZ, 0xc0, !PT ;  /* 0xfffffffd15087812 */ /* 0x000fe200078ec0ff */
[----:B------:R-:W-:Y:S01]  /*1f10*/  BSSY.RECONVERGENT B2, `(.L_x_112) ;  /* 0x000000c000027945 */ /* 0x000fe20003800200 */
[----:B------:R-:W-:-:S03]  /*1f20*/  SEL R18, R14, 0x7610, P4 ;  /* 0x000076100e127807 */ /* 0x000fc60002000000 */
[----:B------:R3:W5:Y:S01]  /*1f30*/  LD.E R19, desc[UR18][R8.64] ;  /* 0x0000001208137980 */ /* 0x000762000c101900 */
[----:B--2---:R-:W-:-:S05]  /*1f40*/  @P0 HADD2.F32 R17, -RZ, R17.H0_H0 ;  /* 0x20000011ff110230 */ /* 0x004fca0000004100 */
[----:B-1----:R-:W-:-:S05]  /*1f50*/  @P0 FADD R16, R16, R17 ;  /* 0x0000001110100221 */ /* 0x002fca0000000000 */
[----:B---3--:R-:W-:-:S07]  /*1f60*/  F2FP.F16.F32.PACK_AB R17, RZ, R16 ;  /* 0x00000010ff11723e */ /* 0x008fce00000000ff */
.L_x_113:
[----:B-----5:R-:W-:-:S05]  /*1f70*/  HADD2 R16, R19, R17.H0_H0 ;  /* 0x2000001113107230 */ /* 0x020fca0000000000 */
[----:B------:R-:W-:-:S06]  /*1f80*/  PRMT R16, R19, R18, R16 ;  /* 0x0000001213107216 */ /* 0x000fcc0000000010 */
[----:B------:R-:W2:Y:S02]  /*1f90*/  ATOM.E.CAS.STRONG.GPU PT, R16, [R8], R19, R16 ;  /* 0x000000130810738b */ /* 0x000ea400001ee110 */
[----:B--2---:R-:W-:Y:S01]  /*1fa0*/  ISETP.NE.U32.AND P4, PT, R16, R19, PT ;  /* 0x000000131000720c */ /* 0x004fe20003f85070 */
[----:B------:R-:W-:-:S12]  /*1fb0*/  IMAD.MOV.U32 R19, RZ, RZ, R16 ;  /* 0x000000ffff137224 */ /* 0x000fd800078e0010 */
[----:B------:R-:W-:Y:S05]  /*1fc0*/  @P4 BRA `(.L_x_113) ;  /* 0xfffffffc00e84947 */ /* 0x000fea000383ffff */
[----:B------:R-:W-:Y:S05]  /*1fd0*/  BSYNC.RECONVERGENT B2 ;  /* 0x0000000000027941 */ /* 0x000fea0003800200 */
.L_x_112:
        /* <DEDUP_REMOVED lines=15> */
.L_x_115:
[----:B-----5:R-:W-:-:S05]  /*20d0*/  HADD2 R16, R19, R17.H0_H0 ;  /* 0x2000001113107230 */ /* 0x020fca0000000000 */
[----:B------:R-:W-:-:S06]  /*20e0*/  PRMT R16, R19, R18, R16 ;  /* 0x0000001213107216 */ /* 0x000fcc0000000010 */
[----:B------:R-:W2:Y:S02]  /*20f0*/  ATOM.E.CAS.STRONG.GPU PT, R16, [R8], R19, R16 ;  /* 0x000000130810738b */ /* 0x000ea400001ee110 */
[----:B--2---:R-:W-:Y:S01]  /*2100*/  ISETP.NE.U32.AND P4, PT, R16, R19, PT ;  /* 0x000000131000720c */ /* 0x004fe20003f85070 */
[----:B------:R-:W-:-:S12]  /*2110*/  IMAD.MOV.U32 R19, RZ, RZ, R16 ;  /* 0x000000ffff137224 */ /* 0x000fd800078e0010 */
[----:B------:R-:W-:Y:S05]  /*2120*/  @P4 BRA `(.L_x_115) ;  /* 0xfffffffc00e84947 */ /* 0x000fea000383ffff */
[----:B------:R-:W-:Y:S05]  /*2130*/  BSYNC.RECONVERGENT B2 ;  /* 0x0000000000027941 */ /* 0x000fea0003800200 */
.L_x_114:
        /* <DEDUP_REMOVED lines=15> */
.L_x_117:
[----:B-----5:R-:W-:-:S05]  /*2230*/  HADD2 R16, R19, R17.H0_H0 ;  /* 0x2000001113107230 */ /* 0x020fca0000000000 */
[----:B------:R-:W-:-:S06]  /*2240*/  PRMT R16, R19, R18, R16 ;  /* 0x0000001213107216 */ /* 0x000fcc0000000010 */
[----:B------:R-:W2:Y:S02]  /*2250*/  ATOM.E.CAS.STRONG.GPU PT, R16, [R8], R19, R16 ;  /* 0x000000130810738b */ /* 0x000ea400001ee110 */
[----:B--2---:R-:W-:Y:S01]  /*2260*/  ISETP.NE.U32.AND P4, PT, R16, R19, PT ;  /* 0x000000131000720c */ /* 0x004fe20003f85070 */
[----:B------:R-:W-:-:S12]  /*2270*/  IMAD.MOV.U32 R19, RZ, RZ, R16 ;  /* 0x000000ffff137224 */ /* 0x000fd800078e0010 */
[----:B------:R-:W-:Y:S05]  /*2280*/  @P4 BRA `(.L_x_117) ;  /* 0xfffffffc00e84947 */ /* 0x000fea000383ffff */
[----:B------:R-:W-:Y:S05]  /*2290*/  BSYNC.RECONVERGENT B2 ;  /* 0x0000000000027941 */ /* 0x000fea0003800200 */
.L_x_116:
        /* <DEDUP_REMOVED lines=15> */
.L_x_119:
[----:B-----5:R-:W-:-:S05]  /*2390*/  HADD2 R16, R19, R17.H0_H0 ;  /* 0x2000001113107230 */ /* 0x020fca0000000000 */
[----:B------:R-:W-:-:S06]  /*23a0*/  PRMT R16, R19, R18, R16 ;  /* 0x0000001213107216 */ /* 0x000fcc0000000010 */
[----:B------:R-:W2:Y:S02]  /*23b0*/  ATOM.E.CAS.STRONG.GPU PT, R16, [R8], R19, R16 ;  /* 0x000000130810738b */ /* 0x000ea400001ee110 */
[----:B--2---:R-:W-:Y:S01]  /*23c0*/  ISETP.NE.U32.AND P4, PT, R16, R19, PT ;  /* 0x000000131000720c */ /* 0x004fe20003f85070 */
[----:B------:R-:W-:-:S12]  /*23d0*/  IMAD.MOV.U32 R19, RZ, RZ, R16 ;  /* 0x000000ffff137224 */ /* 0x000fd800078e0010 */
[----:B------:R-:W-:Y:S05]  /*23e0*/  @P4 BRA `(.L_x_119) ;  /* 0xfffffffc00e84947 */ /* 0x000fea000383ffff */
[----:B------:R-:W-:Y:S05]  /*23f0*/  BSYNC.RECONVERGENT B2 ;  /* 0x0000000000027941 */ /* 0x000fea0003800200 */
.L_x_118:
        /* <DEDUP_REMOVED lines=14> */
.L_x_121:
[----:B-----5:R-:W-:-:S05]  /*24e0*/  HADD2 R16, R19, R17.H0_H0 ;  /* 0x2000001113107230 */ /* 0x020fca0000000000 */
[----:B------:R-:W-:-:S06]  /*24f0*/  PRMT R16, R19, R18, R16 ;  /* 0x0000001213107216 */ /* 0x000fcc0000000010 */
[----:B------:R-:W2:Y:S02]  /*2500*/  ATOM.E.CAS.STRONG.GPU PT, R16, [R8], R19, R16 ;  /* 0x000000130810738b */ /* 0x000ea400001ee110 */
[----:B--2---:R-:W-:Y:S01]  /*2510*/  ISETP.NE.U32.AND P4, PT, R16, R19, PT ;  /* 0x000000131000720c */ /* 0x004fe20003f85070 */
[----:B------:R-:W-:-:S12]  /*2520*/  IMAD.MOV.U32 R19, RZ, RZ, R16 ;  /* 0x000000ffff137224 */ /* 0x000fd800078e0010 */
[----:B------:R-:W-:Y:S05]  /*2530*/  @P4 BRA `(.L_x_121) ;  /* 0xfffffffc00e84947 */ /* 0x000fea000383ffff */
[----:B------:R-:W-:Y:S05]  /*2540*/  BSYNC.RECONVERGENT B2 ;  /* 0x0000000000027941 */ /* 0x000fea0003800200 */
.L_x_120:
[----:B------:R-:W-:Y:S05]  /*2550*/  @P3 BRA `(.L_x_109) ;  /* 0x0000000000483947 */ /* 0x000fea0003800000 */
[----:B------:R-:W2:Y:S01]  /*2560*/  @P0 LDG.E.U16.CONSTANT R10, desc[UR18][R10.64+0xc] ;  /* 0x00000c120a0a0981 */ /* 0x000ea2000c1e9500 */
[----:B------:R-:W-:-:S03]  /*2570*/  IADD3 R15, P4, PT, R15, 0xc, RZ ;  /* 0x0000000c0f0f7810 */ /* 0x000fc60007f9e0ff */
[----:B------:R-:W1:Y:S01]  /*2580*/  LDS R8, [R3+UR11+0x18] ;  /* 0x0000180b03087984 */ /* 0x000e620008000800 */
[----:B------:R-:W-:Y:S01]  /*2590*/  LOP3.LUT R12, R15, 0xfffffffd, RZ, 0xc0, !PT ;  /* 0xfffffffd0f0c7812 */ /* 0x000fe200078ec0ff */
[----:B------:R-:W-:Y:S02]  /*25a0*/  IMAD.X R13, RZ, RZ, R13, P4 ;  /* 0x000000ffff0d7224 */ /* 0x000fe400020e060d */
[----:B--2---:R-:W-:-:S05]  /*25b0*/  @P0 HADD2.F32 R9, -RZ, R10.H0_H0 ;  /* 0x2000000aff090230 */ /* 0x004fca0000004100 */
[----:B-1----:R-:W-:Y:S01]  /*25c0*/  @P0 FADD R8, R8, R9 ;  /* 0x0000000908080221 */ /* 0x002fe20000000000 */
[----:B------:R-:W-:-:S04]  /*25d0*/  LOP3.LUT R9, R15, 0x2, RZ, 0xc0, !PT ;  /* 0x000000020f097812 */ /* 0x000fc800078ec0ff */
[----:B------:R-:W-:Y:S02]  /*25e0*/  ISETP.EQ.U32.AND P0, PT, R9, RZ, PT ;  /* 0x000000ff0900720c */ /* 0x000fe40003f02070 */
[----:B------:R1:W5:Y:S01]  /*25f0*/  LD.E R9, desc[UR18][R12.64] ;  /* 0x000000120c097980 */ /* 0x000362000c101900 */
[----:B------:R-:W-:Y:S02]  /*2600*/  F2FP.F16.F32.PACK_AB R11, RZ, R8 ;  /* 0x00000008ff0b723e */ /* 0x000fe400000000ff */
[----:B------:R-:W-:-:S08]  /*2610*/  SEL R14, R14, 0x7610, P0 ;  /* 0x000076100e0e7807 */ /* 0x000fd00000000000 */
.L_x_122:
[----:B-----5:R-:W-:-:S05]  /*2620*/  HADD2 R8, R9, R11.H0_H0 ;  /* 0x2000000b09087230 */ /* 0x020fca0000000000 */
[----:B------:R-:W-:-:S06]  /*2630*/  PRMT R8, R9, R14, R8 ;  /* 0x0000000e09087216 */ /* 0x000fcc0000000008 */
[----:B------:R-:W2:Y:S02]  /*2640*/  ATOM.E.CAS.STRONG.GPU PT, R8, [R12], R9, R8 ;  /* 0x000000090c08738b */ /* 0x000ea400001ee108 */
[----:B--2---:R-:W-:Y:S01]  /*2650*/  ISETP.NE.U32.AND P0, PT, R8, R9, PT ;  /* 0x000000090800720c */ /* 0x004fe20003f05070 */
[----:B------:R-:W-:-:S12]  /*2660*/  IMAD.MOV.U32 R9, RZ, RZ, R8 ;  /* 0x000000ffff097224 */ /* 0x000fd800078e0008 */
[----:B------:R-:W-:Y:S05]  /*2670*/  @P0 BRA `(.L_x_122) ;  /* 0xfffffffc00e80947 */ /* 0x000fea000383ffff */
.L_x_109:
[----:B---34-:R-:W-:Y:S05]  /*2680*/  BSYNC.RECONVERGENT B0 ;  /* 0x0000000000007941 */ /* 0x018fea0003800200 */
.L_x_108:
[----:B------:R-:W-:Y:S05]  /*2690*/  BRA `(.L_x_106) ;  /* 0x0000000800c07947 */ /* 0x000fea0003800000 */
.L_x_107:
[----:B------:R-:W1:Y:S01]  /*26a0*/  LDCU UR12, c[0x0][0x3b8] ;  /* 0x00007700ff0c77ac */ /* 0x000e620008000800 */
[----:B------:R-:W-:Y:S02]  /*26b0*/  IMAD.MOV.U32 R12, RZ, RZ, R0 ;  /* 0x000000ffff0c7224 */ /* 0x000fe400078e0000 */
[----:B------:R-:W-:Y:S01]  /*26c0*/  IMAD.MOV.U32 R13, RZ, RZ, RZ ;  /* 0x000000ffff0d7224 */ /* 0x000fe200078e00ff */
[----:B------:R-:W2:Y:S01]  /*26d0*/  LDCU.64 UR4, c[0x0][0x390] ;  /* 0x00007200ff0477ac */ /* 0x000ea20008000a00 */
[----:B------:R-:W3:Y:S01]  /*26e0*/  LDCU.64 UR14, c[0x0][0x3a8] ;  /* 0x00007500ff0e77ac */ /* 0x000ee20008000a00 */
[----:B-1----:R-:W-:Y:S02]  /*26f0*/  IMAD R9, R17, UR12, RZ ;  /* 0x0000000c11097c24 */ /* 0x002fe4000f8e02ff */
[----:B------:R-:W-:-:S04]  /*2700*/  IMAD.WIDE.U32 R10, R16, UR12, R12 ;  /* 0x0000000c100a7c25 */ /* 0x000fc8000f8e000c */
[----:B------:R-:W-:Y:S01]  /*2710*/  IMAD R9, R16, UR20, R9 ;  /* 0x0000001410097c24 */ /* 0x000fe2000f8e0209 */
[----:B--2---:R-:W-:Y:S01]  /*2720*/  LEA R8, P0, R10, UR4, 0x1 ;  /* 0x000000040a087c11 */ /* 0x004fe2000f8008ff */
[----:B------:R-:W-:-:S04]  /*2730*/  IMAD.WIDE.U32 R12, R14, UR12, R12 ;  /* 0x0000000c0e0c7c25 */ /* 0x000fc8000f8e000c */
[----:B------:R-:W-:Y:S02]  /*2740*/  IMAD.IADD R9, R11, 0x1, R9 ;  /* 0x000000010b097824 */ /* 0x000fe400078e0209 */
[----:B------:R-:W-:-:S03]  /*2750*/  IMAD R11, R15, UR12, RZ ;  /* 0x0000000c0f0b7c24 */ /* 0x000fc6000f8e02ff */
[----:B------:R-:W-:Y:S01]  /*2760*/  LEA.HI.X R9, R10, UR5, R9, 0x1, P0 ;  /* 0x000000050a097c11 */ /* 0x000fe200080f0c09 */
[----:B------:R-:W-:Y:S01]  /*2770*/  IMAD R11, R14, UR20, R11 ;  /* 0x000000140e0b7c24 */ /* 0x000fe2000f8e020b */
[----:B---3--:R-:W-:Y:S01]  /*2780*/  LEA R15, P0, R12, UR14, 0x1 ;  /* 0x0000000e0c0f7c11 */ /* 0x008fe2000f8008ff */
[----:B------:R-:W-:Y:S02]  /*2790*/  IMAD.MOV.U32 R14, RZ, RZ, 0x3254 ;  /* 0x00003254ff0e7424 */ /* 0x000fe400078e00ff */
[----:B------:R-:W-:Y:S01]  /*27a0*/  IMAD.IADD R11, R13, 0x1, R11 ;  /* 0x000000010d0b7824 */ /* 0x000fe200078e020b */
[----:B------:R-:W-:-:S04]  /*27b0*/  LOP3.LUT R10, R15, 0x2, RZ, 0xc0, !PT ;  /* 0x000000020f0a7812 */ /* 0x000fc800078ec0ff */
[----:B------:R-:W-:Y:S02]  /*27c0*/  LEA.HI.X R13, R12, UR15, R11, 0x1, P0 ;  /* 0x0000000f0c0d7c11 */ /* 0x000fe400080f0c0b */
        /* <DEDUP_REMOVED lines=11> */
[----:B---3--:R-:W-:-:S07]  /*2880*/  F2FP.F16.F32.PACK_AB R16, RZ, R10 ;  /* 0x0000000aff10723e */ /* 0x008fce00000000ff */
.L_x_124:
[----:B-----5:R-:W-:-:S05]  /*2890*/  HADD2 R10, R11, R16.H0_H0 ;  /* 0x200000100b0a7230 */ /* 0x020fca0000000000 */
[----:B------:R-:W-:-:S06]  /*28a0*/  PRMT R10, R11, R18, R10 ;  /* 0x000000120b0a7216 */ /* 0x000fcc000000000a */
[----:B------:R-:W2:Y:S02]  /*28b0*/  ATOM.E.CAS.STRONG.GPU PT, R10, [R12], R11, R10 ;  /* 0x0000000b0c0a738b */ /* 0x000ea400001ee10a */
[----:B--2---:R-:W-:Y:S01]  /*28c0*/  ISETP.NE.U32.AND P4, PT, R10, R11, PT ;  /* 0x0000000b0a00720c */ /* 0x004fe20003f85070 */
[----:B------:R-:W-:-:S12]  /*28d0*/  IMAD.MOV.U32 R11, RZ, RZ, R10 ;  /* 0x000000ffff0b7224 */ /* 0x000fd800078e000a */
[----:B------:R-:W-:Y:S05]  /*28e0*/  @P4 BRA `(.L_x_124) ;  /* 0xfffffffc00e84947 */ /* 0x000fea000383ffff */
[----:B----4-:R-:W-:Y:S05]  /*28f0*/  BSYNC.RECONVERGENT B0 ;  /* 0x0000000000007941 */ /* 0x010fea0003800200 */
.L_x_123:
        /* <DEDUP_REMOVED lines=13> */
.L_x_126:
[----:B-----5:R-:W-:-:S05]  /*29d0*/  HADD2 R16, R17, R18.H0_H0 ;  /* 0x2000001211107230 */ /* 0x020fca0000000000 */
[----:B------:R-:W-:-:S06]  /*29e0*/  PRMT R16, R17, R20, R16 ;  /* 0x0000001411107216 */ /* 0x000fcc0000000010 */
[----:B------:R-:W2:Y:S02]  /*29f0*/  ATOM.E.CAS.STRONG.GPU PT, R16, [R10], R17, R16 ;  /* 0x000000110a10738b */ /* 0x000ea400001ee110 */
[----:B--2---:R-:W-:Y:S01]  /*2a00*/  ISETP.NE.U32.AND P4, PT, R16, R17, PT ;  /* 0x000000111000720c */ /* 0x004fe20003f85070 */
[----:B------:R-:W-:-:S12]  /*2a10*/  IMAD.MOV.U32 R17, RZ, RZ, R16 ;  /* 0x000000ffff117224 */ /* 0x000fd800078e0010 */
[----:B------:R-:W-:Y:S05]  /*2a20*/  @P4 BRA `(.L_x_126) ;  /* 0xfffffffc00e84947 */ /* 0x000fea000383ffff */
[----:B------:R-:W-:Y:S05]  /*2a30*/  BSYNC.RECONVERGENT B0 ;  /* 0x0000000000007941 */ /* 0x000fea0003800200 */
.L_x_125:
        /* <DEDUP_REMOVED lines=13> */
.L_x_128:
[----:B-----5:R-:W-:-:S05]  /*2b10*/  HADD2 R16, R17, R18.H0_H0 ;  /* 0x2000001211107230 */ /* 0x020fca0000000000 */
[----:B------:R-:W-:-:S06]  /*2b20*/  PRMT R16, R17, R20, R16 ;  /* 0x0000001411107216 */ /* 0x000fcc0000000010 */
[----:B------:R-:W2:Y:S02]  /*2b30*/  ATOM.E.CAS.STRONG.GPU PT, R16, [R10], R17, R16 ;  /* 0x000000110a10738b */ /* 0x000ea400001ee110 */
[----:B--2---:R-:W-:Y:S01]  /*2b40*/  ISETP.NE.U32.AND P4, PT, R16, R17, PT ;  /* 0x000000111000720c */ /* 0x004fe20003f85070 */
[----:B------:R-:W-:-:S12]  /*2b50*/  IMAD.MOV.U32 R17, RZ, RZ, R16 ;  /* 0x000000ffff117224 */ /* 0x000fd800078e0010 */
[----:B------:R-:W-:Y:S05]  /*2b60*/  @P4 BRA `(.L_x_128) ;  /* 0xfffffffc00e84947 */ /* 0x000fea000383ffff */
[----:B------:R-:W-:Y:S05]  /*2b70*/  BSYNC.RECONVERGENT B0 ;  /* 0x0000000000007941 */ /* 0x000fea0003800200 */
.L_x_127:
        /* <DEDUP_REMOVED lines=13> */
.L_x_130:
[----:B-----5:R-:W-:-:S05]  /*2c50*/  HADD2 R16, R17, R18.H0_H0 ;  /* 0x2000001211107230 */ /* 0x020fca0000000000 */
[----:B------:R-:W-:-:S06]  /*2c60*/  PRMT R16, R17, R20, R16 ;  /* 0x0000001411107216 */ /* 0x000fcc0000000010 */
[----:B------:R-:W2:Y:S02]  /*2c70*/  ATOM.E.CAS.STRONG.GPU PT, R16, [R10], R17, R16 ;  /* 0x000000110a10738b */ /* 0x000ea400001ee110 */
[----:B--2---:R-:W-:Y:S01]  /*2c80*/  ISETP.NE.U32.AND P4, PT, R16, R17, PT ;  /* 0x000000111000720c */ /* 0x004fe20003f85070 */
[----:B------:R-:W-:-:S12]  /*2c90*/  IMAD.MOV.U32 R17, RZ, RZ, R16 ;  /* 0x000000ffff117224 */ /* 0x000fd800078e0010 */
[----:B------:R-:W-:Y:S05]  /*2ca0*/  @P4 BRA `(.L_x_130) ;  /* 0xfffffffc00e84947 */ /* 0x000fea000383ffff */
[----:B------:R-:W-:Y:S05]  /*2cb0*/  BSYNC.RECONVERGENT B0 ;  /* 0x0000000000007941 */ /* 0x000fea0003800200 */
.L_x_129:
        /* <DEDUP_REMOVED lines=13> */
.L_x_132:
[----:B-----5:R-:W-:-:S05]  /*2d90*/  HADD2 R16, R17, R18.H0_H0 ;  /* 0x2000001211107230 */ /* 0x020fca0000000000 */
[----:B------:R-:W-:-:S06]  /*2da0*/  PRMT R16, R17, R20, R16 ;  /* 0x0000001411107216 */ /* 0x000fcc0000000010 */
[----:B------:R-:W2:Y:S02]  /*2db0*/  ATOM.E.CAS.STRONG.GPU PT, R16, [R10], R17, R16 ;  /* 0x000000110a10738b */ /* 0x000ea400001ee110 */
[----:B--2---:R-:W-:Y:S01]  /*2dc0*/  ISETP.NE.U32.AND P4, PT, R16, R17, PT ;  /* 0x000000111000720c */ /* 0x004fe20003f85070 */
[----:B------:R-:W-:-:S12]  /*2dd0*/  IMAD.MOV.U32 R17, RZ, RZ, R16 ;  /* 0x000000ffff117224 */ /* 0x000fd800078e0010 */
[----:B------:R-:W-:Y:S05]  /*2de0*/  @P4 BRA `(.L_x_132) ;  /* 0xfffffffc00e84947 */ /* 0x000fea000383ffff */
[----:B------:R-:W-:Y:S05]  /*2df0*/  BSYNC.RECONVERGENT B0 ;  /* 0x0000000000007941 */ /* 0x000fea0003800200 */
.L_x_131:
        /* <DEDUP_REMOVED lines=13> */
.L_x_134:
[----:B-----5:R-:W-:-:S05]  /*2ed0*/  HADD2 R16, R17, R18.H0_H0 ;  /* 0x2000001211107230 */ /* 0x020fca0000000000 */
[----:B------:R-:W-:-:S06]  /*2ee0*/  PRMT R16, R17, R20, R16 ;  /* 0x0000001411107216 */ /* 0x000fcc0000000010 */
[----:B------:R-:W2:Y:S02]  /*2ef0*/  ATOM.E.CAS.STRONG.GPU PT, R16, [R10], R17, R16 ;  /* 0x000000110a10738b */ /* 0x000ea400001ee110 */
[----:B--2---:R-:W-:Y:S01]  /*2f00*/  ISETP.NE.U32.AND P4, PT, R16, R17, PT ;  /* 0x000000111000720c */ /* 0x004fe20003f85070 */
[----:B------:R-:W-:-:S12]  /*2f10*/  IMAD.MOV.U32 R17, RZ, RZ, R16 ;  /* 0x000000ffff117224 */ /* 0x000fd800078e0010 */
[----:B------:R-:W-:Y:S05]  /*2f20*/  @P4 BRA `(.L_x_134) ;  /* 0xfffffffc00e84947 */ /* 0x000fea000383ffff */
[----:B------:R-:W-:Y:S05]  /*2f30*/  BSYNC.RECONVERGENT B0 ;  /* 0x0000000000007941 */ /* 0x000fea0003800200 */
.L_x_133:
        /* <DEDUP_REMOVED lines=13> */
.L_x_136:
[----:B-----5:R-:W-:-:S05]  /*3010*/  HADD2 R16, R17, R18.H0_H0 ;  /* 0x2000001211107230 */ /* 0x020fca0000000000 */
[----:B------:R-:W-:-:S06]  /*3020*/  PRMT R16, R17, R20, R16 ;  /* 0x0000001411107216 */ /* 0x000fcc0000000010 */
[----:B------:R-:W2:Y:S02]  /*3030*/  ATOM.E.CAS.STRONG.GPU PT, R16, [R10], R17, R16 ;  /* 0x000000110a10738b */ /* 0x000ea400001ee110 */
[----:B--2---:R-:W-:Y:S01]  /*3040*/  ISETP.NE.U32.AND P4, PT, R16, R17, PT ;  /* 0x000000111000720c */ /* 0x004fe20003f85070 */
[----:B------:R-:W-:-:S12]  /*3050*/  IMAD.MOV.U32 R17, RZ, RZ, R16 ;  /* 0x000000ffff117224 */ /* 0x000fd800078e0010 */
[----:B------:R-:W-:Y:S05]  /*3060*/  @P4 BRA `(.L_x_136) ;  /* 0xfffffffc00e84947 */ /* 0x000fea000383ffff */
[----:B------:R-:W-:Y:S05]  /*3070*/  BSYNC.RECONVERGENT B0 ;  /* 0x0000000000007941 */ /* 0x000fea0003800200 */
.L_x_135:
        /* <DEDUP_REMOVED lines=12> */
.L_x_137:
[----:B-----5:R-:W-:-:S05]  /*3140*/  HADD2 R8, R11, R10.H0_H0 ;  /* 0x2000000a0b087230 */ /* 0x020fca0000000000 */
[----:B------:R-:W-:-:S06]  /*3150*/  PRMT R8, R11, R14, R8 ;  /* 0x0000000e0b087216 */ /* 0x000fcc0000000008 */
[----:B------:R-:W2:Y:S02]  /*3160*/  ATOM.E.CAS.STRONG.GPU PT, R8, [R12], R11, R8 ;  /* 0x0000000b0c08738b */ /* 0x000ea400001ee108 */
[----:B--2---:R-:W-:Y:S01]  /*3170*/  ISETP.NE.U32.AND P0, PT, R8, R11, PT ;  /* 0x0000000b0800720c */ /* 0x004fe20003f05070 */
[----:B------:R-:W-:-:S12]  /*3180*/  IMAD.MOV.U32 R11, RZ, RZ, R8 ;  /* 0x000000ffff0b7224 */ /* 0x000fd800078e0008 */
[----:B------:R-:W-:Y:S05]  /*3190*/  @P0 BRA `(.L_x_137) ;  /* 0xfffffffc00e80947 */ /* 0x000fea000383ffff */
.L_x_106:
[----:B---34-:R-:W-:Y:S05]  /*31a0*/  BSYNC.RECONVERGENT B1 ;  /* 0x0000000000017941 */ /* 0x018fea0003800200 */
.L_x_105:
[----:B------:R-:W2:Y:S02]  /*31b0*/  LDC R8, c[0x0][0x374] ;  /* 0x0000dd00ff087b82 */ /* 0x000ea40000000800 */
[----:B--2---:R-:W-:-:S05]  /*31c0*/  IMAD.IADD R29, R8, 0x1, R29 ;  /* 0x00000001081d7824 */ /* 0x004fca00078e021d */
[----:B------:R-:W-:-:S13]  /*31d0*/  ISETP.GE.AND P0, PT, R29, R28, PT ;  /* 0x0000001c1d00720c */ /* 0x000fda0003f06270 */
[----:B------:R-:W-:Y:S05]  /*31e0*/  @!P0 BRA `(.L_x_138) ;  /* 0xffffffd000e08947 */ /* 0x000fea000383ffff */
[----:B------:R-:W-:Y:S05]  /*31f0*/  EXIT ;  /* 0x000000000000794d */ /* 0x000fea0003800000 */
.L_x_139:
        /* <DEDUP_REMOVED lines=16> */
.L_x_192:


//--------------------- .text._Z28implicit_gemm_wmma_db_ampereI6__halffLb1EEvPKT_S3_S3_PKlS5_PT0_iiiii --------------------------
	.section	.text._Z28implicit_gemm_wmma_db_ampereI6__halffLb1EEvPKT_S3_S3_PKlS5_PT0_iiiii,"ax",@progbits
	.align	128
        .global         _Z28implicit_gemm_wmma_db_ampereI6__halffLb1EEvPKT_S3_S3_PKlS5_PT0_iiiii
        .type           _Z28implicit_gemm_wmma_db_ampereI6__halffLb1EEvPKT_S3_S3_PKlS5_PT0_iiiii,@function
        .size           _Z28implicit_gemm_wmma_db_ampereI6__halffLb1EEvPKT_S3_S3_PKlS5_PT0_iiiii,(.L_x_193 - _Z28implicit_gemm_wmma_db_ampereI6__halffLb1EEvPKT_S3_S3_PKlS5_PT0_iiiii)
        .other          _Z28implicit_gemm_wmma_db_ampereI6__halffLb1EEvPKT_S3_S3_PKlS5_PT0_iiiii,@"STO_CUDA_ENTRY STV_DEFAULT"
_Z28implicit_gemm_wmma_db_ampereI6__halffLb1EEvPKT_S3_S3_PKlS5_PT0_iiiii:
.text._Z28implicit_gemm_wmma_db_ampereI6__halffLb1EEvPKT_S3_S3_PKlS5_PT0_iiiii:
        /* <DEDUP_REMOVED lines=72> */
.L_x_188:
[----:B------:R-:W1:Y:S01]  /*0480*/  S2R R4, SR_TID.X ;  /* 0x0000000000047919 */ /* 0x000e620000002100 */
[----:B------:R-:W-:Y:S01]  /*0490*/  BSSY.RECONVERGENT B0, `(.L_x_140) ;  /* 0x000001a000007945 */ /* 0x000fe20003800200 */
[----:B-1----:R-:W-:-:S04]  /*04a0*/  LOP3.LUT R15, R4, 0x1f, RZ, 0xc0, !PT ;  /* 0x0000001f040f7812 */ /* 0x002fc800078ec0ff */
[----:B------:R-:W-:-:S13]  /*04b0*/  ISETP.GT.U32.AND P0, PT, R15, 0xf, PT ;  /* 0x0000000f0f00780c */ /* 0x000fda0003f04070 */
[----:B---3--:R-:W-:Y:S05]  /*04c0*/  @P0 BRA `(.L_x_141) ;  /* 0x0000000000580947 */ /* 0x008fea0003800000 */
        /* <DEDUP_REMOVED lines=22> */
.L_x_141:
[----:B------:R-:W-:Y:S05]  /*0630*/  BSYNC.RECONVERGENT B0 ;  /* 0x0000000000007941 */ /* 0x000fea0003800200 */
.L_x_140:
        /* <DEDUP_REMOVED lines=22> */
.L_x_143:
[----:B------:R-:W-:Y:S05]  /*07a0*/  BSYNC.RECONVERGENT B0 ;  /* 0x0000000000007941 */ /* 0x000fea0003800200 */
.L_x_142:
        /* <DEDUP_REMOVED lines=36> */
.L_x_160:
        /* <DEDUP_REMOVED lines=30> */
.L_x_148:
[----:B----4-:R-:W-:Y:S05]  /*0bd0*/  BSYNC.RECONVERGENT B0 ;  /* 0x0000000000007941 */ /* 0x010fea0003800200 */
.L_x_147:
        /* <DEDUP_REMOVED lines=25> */
.L_x_150:
[----:B------:R1:W-:Y:S02]  /*0d70*/  STS.128 [R23+UR9+0x200], RZ ;  /* 0x000200ff17007988 */ /* 0x0003e40008000c09 */
.L_x_151:
[----:B------:R-:W-:Y:S05]  /*0d80*/  BSYNC.RECONVERGENT B0 ;  /* 0x0000000000007941 */ /* 0x000fea0003800200 */
.L_x_149:
[----:B------:R-:W0:Y:S02]  /*0d90*/  LDGDEPBAR ;  /* 0x00000000000079af */ /* 0x000e240000000000 */
.L_x_146:
        /* <DEDUP_REMOVED lines=23> */
.L_x_152:
        /* <DEDUP_REMOVED lines=28> */
.L_x_155:
[----:B----4-:R-:W-:Y:S05]  /*10d0*/  BSYNC.RECONVERGENT B0 ;  /* 0x0000000000007941 */ /* 0x010fea0003800200 */
.L_x_154:
        /* <DEDUP_REMOVED lines=25> */
.L_x_157:
[----:B------:R3:W-:Y:S02]  /*1270*/  STS.128 [R23+UR9], RZ ;  /* 0x000000ff17007988 */ /* 0x0007e40008000c09 */
.L_x_158:
[----:B------:R-:W-:Y:S05]  /*1280*/  BSYNC.RECONVERGENT B0 ;  /* 0x0000000000007941 */ /* 0x000fea0003800200 */
.L_x_156:
[----:B------:R-:W0:Y:S02]  /*1290*/  LDGDEPBAR ;  /* 0x00000000000079af */ /* 0x000e240000000000 */
.L_x_153:
        /* <DEDUP_REMOVED lines=12> */
.L_x_159:
[----:B------:R-:W-:Y:S06]  /*1360*/  BAR.SYNC.DEFER_BLOCKING 0x0 ;  /* 0x0000000000007b1d */ /* 0x000fec0000010000 */
[----:B------:R-:W-:Y:S05]  /*1370*/  BRA.U UP0, `(.L_x_160) ;  /* 0xfffffff5009c7547 */ /* 0x000fea000b83ffff */
[----:B------:R-:W-:-:S12]  /*1380*/  UIADD3 UR4, UPT, UPT, UR14, 0x30, URZ ;  /* 0x000000300e047890 */ /* 0x000fd8000fffe0ff */
.L_x_145:
        /* <DEDUP_REMOVED lines=23> */
.L_x_163:
[----:B---34-:R-:W-:Y:S05]  /*1500*/  BSYNC.RECONVERGENT B0 ;  /* 0x0000000000007941 */ /* 0x018fea0003800200 */
.L_x_162:
        /* <DEDUP_REMOVED lines=29> */
.L_x_165:
[----:B------:R3:W-:Y:S02]  /*16e0*/  STS.128 [R23+UR9+0x200], RZ ;  /* 0x000200ff17007988 */ /* 0x0007e40008000c09 */
.L_x_166:
[----:B------:R-:W-:Y:S05]  /*16f0*/  BSYNC.RECONVERGENT B0 ;  /* 0x0000000000007941 */ /* 0x000fea0003800200 */
.L_x_164:
[----:B------:R-:W0:Y:S02]  /*1700*/  LDGDEPBAR ;  /* 0x00000000000079af */ /* 0x000e240000000000 */
.L_x_161:
        /* <DEDUP_REMOVED lines=23> */
.L_x_167:
[----:B------:R-:W-:Y:S06]  /*1880*/  BAR.SYNC.DEFER_BLOCKING 0x0 ;  /* 0x0000000000007b1d */ /* 0x000fec0000010000 */
.L_x_144:
        /* <DEDUP_REMOVED lines=40> */
[----:B------:R-:W-:Y:S01]  /*1b10*/  IMAD.MOV.U32 R13, RZ, RZ, RZ ;  /* 0x000000ffff0d7224 */ /* 0x000fe200078e00ff */
[----:B------:R-:W-:Y:S01]  /*1b20*/  CS2R R10, SRZ ;  /* 0x00000000000a7805 */ /* 0x000fe2000001ff00 */
[----:B------:R-:W-:Y:S01]  /*1b30*/  IMAD.MOV.U32 R18, RZ, RZ, RZ ;  /* 0x000000ffff127224 */ /* 0x000fe200078e00ff */
        /* <DEDUP_REMOVED lines=21> */
[----:B---3--:R-:W-:Y:S02]  /*1c90*/  HADD2.F32 R10, -RZ, R10.H0_H0 ;  /* 0x2000000aff0a7230 */ /* 0x008fe40000004100 */
[----:B-----5:R-:W-:Y:S02]  /*1ca0*/  HADD2.F32 R13, -RZ, R13.H0_H0 ;  /* 0x2000000dff0d7230 */ /* 0x020fe40000004100 */
[----:B----4-:R-:W-:Y:S01]  /*1cb0*/  HADD2.F32 R18, -RZ, R18.H0_H0 ;  /* 0x20000012ff127230 */ /* 0x010fe20000004100 */
[----:B------:R-:W-:Y:S06]  /*1cc0*/  BRA `(.L_x_172) ;  /* 0x0000000000507947 */ /* 0x000fec0003800000 */
.L_x_171:
[-C--:B------:R-:W-:Y:S01]  /*1cd0*/  IMAD R17, R17, R19.reuse, RZ ;  /* 0x0000001311117224 */ /* 0x080fe200078e02ff */
[C---:B------:R-:W-:Y:S01]  /*1ce0*/  LOP3.LUT R32, R0.reuse, 0x1, RZ, 0xfc, !PT ;  /* 0x0000000100207812 */ /* 0x040fe200078efcff */
[----:B------:R-:W-:Y:S01]  /*1cf0*/  IMAD.MOV.U32 R10, RZ, RZ, R0 ;  /* 0x000000ffff0a7224 */ /* 0x000fe200078e0000 */
[-C--:B------:R-:W-:Y:S01]  /*1d00*/  ISETP.GE.AND P0, PT, R0, R19.reuse, PT ;  /* 0x000000130000720c */ /* 0x080fe20003f06270 */
[----:B------:R-:W-:Y:S01]  /*1d10*/  IMAD.MOV.U32 R11, RZ, RZ, RZ ;  /* 0x000000ffff0b7224 */ /* 0x000fe200078e00ff */
[-C--:B------:R-:W-:Y:S01]  /*1d20*/  ISETP.GE.AND P3, PT, R32, R19.reuse, PT ;  /* 0x000000132000720c */ /* 0x080fe20003f66270 */
[C---:B------:R-:W-:Y:S02]  /*1d30*/  IMAD R17, R16.reuse, UR20, R17 ;  /* 0x0000001410117c24 */ /* 0x040fe4000f8e0211 */
        /* <DEDUP_REMOVED lines=9> */
[----:B------:R-:W-:Y:S01]  /*1dd0*/  CS2R R10, SRZ ;  /* 0x00000000000a7805 */ /* 0x000fe2000001ff00 */
[----:B--2---:R-:W-:-:S02]  /*1de0*/  @!P0 HADD2.F32 R11, -RZ, R19.H0_H0 ;  /* 0x20000013ff0b8230 */ /* 0x004fc40000004100 */
[----:B---3--:R-:W-:Y:S02]  /*1df0*/  @!P3 HADD2.F32 R10, -RZ, R16.H0_H0 ;  /* 0x20000010ff0ab230 */ /* 0x008fe40000004100 */
[----:B-----5:R-:W-:-:S07]  /*1e00*/  @!P4 HADD2.F32 R13, -RZ, R17.H0_H0 ;  /* 0x20000011ff0dc230 */ /* 0x020fce0000004100 */
.L_x_172:
[----:B----4-:R-:W-:Y:S05]  /*1e10*/  BSYNC.RECONVERGENT B1 ;  /* 0x0000000000017941 */ /* 0x010fea0003800200 */
.L_x_170:
[----:B------:R-:W1:Y:S01]  /*1e20*/  LDC R17, c[0x0][0x3b8] ;  /* 0x0000ee00ff117b82 */ /* 0x000e620000000800 */
[----:B------:R-:W2:Y:S01]  /*1e30*/  LDCU.64 UR14, c[0x0][0x3a8] ;  /* 0x00007500ff0e77ac */ /* 0x000ea20008000a00 */
[----:B------:R-:W-:Y:S01]  /*1e40*/  LOP3.LUT R16, R0, 0x3, RZ, 0xfc, !PT ;  /* 0x0000000300107812 */ /* 0x000fe200078efcff */
[----:B------:R-:W-:Y:S02]  /*1e50*/  IMAD.MOV.U32 R8, RZ, RZ, R0 ;  /* 0x000000ffff087224 */ /* 0x000fe400078e0000 */
[----:B------:R-:W-:Y:S02]  /*1e60*/  IMAD.MOV.U32 R9, RZ, RZ, RZ ;  /* 0x000000ffff097224 */ /* 0x000fe400078e00ff */
[-C--:B-1----:R-:W-:Y:S01]  /*1e70*/  IMAD R15, R15, R17.reuse, RZ ;  /* 0x000000110f0f7224 */ /* 0x082fe200078e02ff */
[-C--:B------:R-:W-:Y:S01]  /*1e80*/  ISETP.GE.AND P3, PT, R16, R17.reuse, PT ;  /* 0x000000111000720c */ /* 0x080fe20003f66270 */
[----:B------:R-:W-:-:S04]  /*1e90*/  IMAD.WIDE.U32 R8, R14, R17, R8 ;  /* 0x000000110e087225 */ /* 0x000fc800078e0008 */
[----:B------:R-:W-:Y:S01]  /*1ea0*/  IMAD R15, R14, UR20, R15 ;  /* 0x000000140e0f7c24 */ /* 0x000fe2000f8e020f */
[----:B--2---:R-:W-:-:S03]  /*1eb0*/  LEA R14, P0, R8, UR14, 0x2 ;  /* 0x0000000e080e7c11 */ /* 0x004fc6000f8010ff */
[----:B------:R-:W-:-:S05]  /*1ec0*/  IMAD.IADD R9, R9, 0x1, R15 ;  /* 0x0000000109097824 */ /* 0x000fca00078e020f */
[----:B------:R-:W-:Y:S01]  /*1ed0*/  LEA.HI.X R15, R8, UR15, R9, 0x2, P0 ;  /* 0x0000000f080f7c11 */ /* 0x000fe200080f1409 */
[----:B------:R-:W-:Y:S06]  /*1ee0*/  @P3 BRA `(.L_x_173) ;  /* 0x0000000000243947 */ /* 0x000fec0003800000 */
[----:B------:R-:W-:Y:S01]  /*1ef0*/  FADD R11, R4, R11 ;  /* 0x0000000b040b7221 */ /* 0x000fe20000000000 */
[----:B------:R-:W-:Y:S01]  /*1f00*/  FADD R5, R10, R5 ;  /* 0x000000050a057221 */ /* 0x000fe20000000000 */
[----:B------:R-:W-:Y:S01]  /*1f10*/  FADD R13, R13, R6 ;  /* 0x000000060d0d7221 */ /* 0x000fe20000000000 */
[----:B------:R-:W-:Y:S02]  /*1f20*/  FADD R7, R18, R7 ;  /* 0x0000000712077221 */ /* 0x000fe40000000000 */
[----:B------:R1:W-:Y:S04]  /*1f30*/  REDG.E.ADD.F32.FTZ.RN.STRONG.GPU desc[UR18][R14.64], R11 ;  /* 0x0000000b0e0079a6 */ /* 0x0003e8000c12f312 */
[----:B------:R1:W-:Y:S04]  /*1f40*/  REDG.E.ADD.F32.FTZ.RN.STRONG.GPU desc[UR18][R14.64+0x4], R5 ;  /* 0x000004050e0079a6 */ /* 0x0003e8000c12f312 */
[----:B------:R1:W-:Y:S04]  /*1f50*/  REDG.E.ADD.F32.FTZ.RN.STRONG.GPU desc[UR18][R14.64+0x8], R13 ;  /* 0x0000080d0e0079a6 */ /* 0x0003e8000c12f312 */
[----:B------:R1:W-:Y:S01]  /*1f60*/  REDG.E.ADD.F32.FTZ.RN.STRONG.GPU desc[UR18][R14.64+0xc], R7 ;  /* 0x00000c070e0079a6 */ /* 0x0003e2000c12f312 */
[----:B------:R-:W-:Y:S05]  /*1f70*/  BRA `(.L_x_169) ;  /* 0x0000000000487947 */ /* 0x000fea0003800000 */
.L_x_173:
[CC--:B------:R-:W-:Y:S01]  /*1f80*/  ISETP.GE.AND P0, PT, R0.reuse, R17.reuse, PT ;  /* 0x000000110000720c */ /* 0x0c0fe20003f06270 */
[----:B------:R-:W-:Y:S01]  /*1f90*/  BSSY.RECONVERGENT B1, `(.L_x_174) ;  /* 0x0000008000017945 */ /* 0x000fe20003800200 */
[C---:B------:R-:W-:Y:S02]  /*1fa0*/  LOP3.LUT R8, R0.reuse, 0x1, RZ, 0xfc, !PT ;  /* 0x0000000100087812 */ /* 0x040fe400078efcff */
[----:B------:R-:W-:Y:S02]  /*1fb0*/  LOP3.LUT R16, R0, 0x2, RZ, 0xfc, !PT ;  /* 0x0000000200107812 */ /* 0x000fe400078efcff */
[-C--:B------:R-:W-:Y:S02]  /*1fc0*/  ISETP.GE.AND P3, PT, R8, R17.reuse, PT ;  /* 0x000000110800720c */ /* 0x080fe40003f66270 */
[----:B------:R-:W-:-:S05]  /*1fd0*/  ISETP.GE.AND P4, PT, R16, R17, PT ;  /* 0x000000111000720c */ /* 0x000fca0003f86270 */
[----:B------:R-:W-:Y:S08]  /*1fe0*/  @P0 BRA `(.L_x_175) ;  /* 0x0000000000080947 */ /* 0x000ff00003800000 */
[----:B------:R-:W-:-:S05]  /*1ff0*/  FADD R11, R4, R11 ;  /* 0x0000000b040b7221 */ /* 0x000fca0000000000 */
[----:B------:R1:W-:Y:S02]  /*2000*/  REDG.E.ADD.F32.FTZ.RN.STRONG.GPU desc[UR18][R14.64], R11 ;  /* 0x0000000b0e0079a6 */ /* 0x0003e4000c12f312 */
.L_x_175:
[----:B----4-:R-:W-:Y:S05]  /*2010*/  BSYNC.RECONVERGENT B1 ;  /* 0x0000000000017941 */ /* 0x010fea0003800200 */
.L_x_174:
[----:B------:R-:W-:Y:S04]  /*2020*/  BSSY.RECONVERGENT B1, `(.L_x_176) ;  /* 0x0000004000017945 */ /* 0x000fe80003800200 */
[----:B------:R-:W-:Y:S05]  /*2030*/  @P3 BRA `(.L_x_177) ;  /* 0x0000000000083947 */ /* 0x000fea0003800000 */
[----:B------:R-:W-:-:S05]  /*2040*/  FADD R5, R10, R5 ;  /* 0x000000050a057221 */ /* 0x000fca0000000000 */
[----:B------:R2:W-:Y:S02]  /*2050*/  REDG.E.ADD.F32.FTZ.RN.STRONG.GPU desc[UR18][R14.64+0x4], R5 ;  /* 0x000004050e0079a6 */ /* 0x0005e4000c12f312 */
.L_x_177:
[----:B------:R-:W-:Y:S05]  /*2060*/  BSYNC.RECONVERGENT B1 ;  /* 0x0000000000017941 */ /* 0x000fea0003800200 */
.L_x_176:
[----:B------:R-:W-:Y:S05]  /*2070*/  @P4 BRA `(.L_x_169) ;  /* 0x0000000000084947 */ /* 0x000fea0003800000 */
[----:B------:R-:W-:-:S05]  /*2080*/  FADD R13, R13, R6 ;  /* 0x000000060d0d7221 */ /* 0x000fca0000000000 */
[----:B------:R3:W-:Y:S02]  /*2090*/  REDG.E.ADD.F32.FTZ.RN.STRONG.GPU desc[UR18][R14.64+0x8], R13 ;  /* 0x0000080d0e0079a6 */ /* 0x0007e4000c12f312 */
.L_x_169:
[----:B----4-:R-:W-:Y:S05]  /*20a0*/  BSYNC.RECONVERGENT B0 ;  /* 0x0000000000007941 */ /* 0x010fea0003800200 */
.L_x_168:
[----:B------:R-:W-:Y:S01]  /*20b0*/  LOP3.LUT R12, R12, 0x20, RZ, 0xfc, !PT ;  /* 0x000000200c0c7812 */ /* 0x000fe200078efcff */
[----:B------:R-:W-:Y:S03]  /*20c0*/  BSSY.RECONVERGENT B0, `(.L_x_178) ;  /* 0x0000069000007945 */ /* 0x000fe60003800200 */
[----:B-12---:R-:W-:-:S04]  /*20d0*/  SHF.R.U32.HI R5, RZ, 0x2, R12 ;  /* 0x00000002ff057819 */ /* 0x006fc8000001160c */
[C---:B---3--:R-:W-:Y:S01]  /*20e0*/  LEA R14, R5.reuse, UR4, 0x3 ;  /* 0x00000004050e7c11 */ /* 0x048fe2000f8e18ff */
        /* <DEDUP_REMOVED lines=15> */
[C---:B------:R-:W-:Y:S01]  /*21e0*/  LOP3.LUT R16, R0.reuse, 0x1, RZ, 0xfc, !PT ;  /* 0x0000000100107812 */ /* 0x040fe200078efcff */
[----:B------:R-:W-:Y:S01]  /*21f0*/  IMAD.MOV.U32 R19, RZ, RZ, RZ ;  /* 0x000000ffff137224 */ /* 0x000fe200078e00ff */
[C---:B------:R-:W-:Y:S01]  /*2200*/  LOP3.LUT R17, R0.reuse, 0x2, RZ, 0xfc, !PT ;  /* 0x0000000200117812 */ /* 0x040fe200078efcff */
[----:B------:R-:W-:Y:S01]  /*2210*/  IMAD.MOV.U32 R32, RZ, RZ, RZ ;  /* 0x000000ffff207224 */ /* 0x000fe200078e00ff */
[----:B------:R-:W-:Y:S02]  /*2220*/  LOP3.LUT R18, R0, 0x3, RZ, 0xfc, !PT ;  /* 0x0000000300127812 */ /* 0x000fe400078efcff */
[----:B------:R-:W-:Y:S02]  /*2230*/  CS2R R10, SRZ ;  /* 0x00000000000a7805 */ /* 0x000fe4000001ff00 */
        /* <DEDUP_REMOVED lines=11> */
[----:B------:R-:W-:Y:S02]  /*22f0*/  IMAD.MOV.U32 R11, RZ, RZ, RZ ;  /* 0x000000ffff0b7224 */ /* 0x000fe400078e00ff */
[C---:B------:R-:W-:Y:S02]  /*2300*/  IMAD R15, R14.reuse, UR20, R15 ;  /* 0x000000140e0f7c24 */ /* 0x040fe4000f8e020f */
[----:B------:R-:W-:-:S04]  /*2310*/  IMAD.WIDE.U32 R10, R14, R33, R10 ;  /* 0x000000210e0a7225 */ /* 0x000fc800078e000a */
[----:B------:R-:W-:Y:S01]  /*2320*/  IMAD.IADD R11, R11, 0x1, R15 ;  /* 0x000000010b0b7824 */ /* 0x000fe200078e020f */
[----:B------:R-:W-:-:S04]  /*2330*/  LEA R8, P0, R10, R8, 0x1 ;  /* 0x000000080a087211 */ /* 0x000fc800078008ff */
[----:B------:R-:W-:-:S05]  /*2340*/  LEA.HI.X R9, R10, R9, R11, 0x1, P0 ;  /* 0x000000090a097211 */ /* 0x000fca00000f0c0b */
[----:B------:R-:W2:Y:S04]  /*2350*/  @!P3 LDG.E.U16.CONSTANT R15, desc[UR18][R8.64] ;  /* 0x00000012080fb981 */ /* 0x000ea8000c1e9500 */
[----:B------:R-:W3:Y:S01]  /*2360*/  @!P4 LDG.E.U16.CONSTANT R14, desc[UR18][R8.64+0x2] ;  /* 0x00000212080ec981 */ /* 0x000ee2000c1e9500 */
[----:B------:R-:W-:Y:S02]  /*2370*/  ISETP.GE.AND P0, PT, R17, R33, PT ;  /* 0x000000211100720c */ /* 0x000fe40003f06270 */
[----:B------:R-:W-:Y:S01]  /*2380*/  CS2R R10, SRZ ;  /* 0x00000000000a7805 */ /* 0x000fe2000001ff00 */
[----:B--2---:R-:W-:Y:S02]  /*2390*/  @!P3 HADD2.F32 R11, -RZ, R15.H0_H0 ;  /* 0x2000000fff0bb230 */ /* 0x004fe40000004100 */
[----:B---3--:R-:W-:-:S08]  /*23a0*/  @!P4 HADD2.F32 R10, -RZ, R14.H0_H0 ;  /* 0x2000000eff0ac230 */ /* 0x008fd00000004100 */
[----:B------:R-:W-:Y:S05]  /*23b0*/  @P0 BRA `(.L_x_182) ;  /* 0x00000000004c0947 */ /* 0x000fea0003800000 */
[----:B------:R-:W2:Y:S02]  /*23c0*/  LDG.E.U16.CONSTANT R8, desc[UR18][R8.64+0x4] ;  /* 0x0000041208087981 */ /* 0x000ea4000c1e9500 */
[----:B--2---:R-:W-:Y:S01]  /*23d0*/  HADD2.F32 R19, -RZ, R8.H0_H0 ;  /* 0x20000008ff137230 */ /* 0x004fe20000004100 */
[----:B------:R-:W-:Y:S06]  /*23e0*/  BRA `(.L_x_182) ;  /* 0x0000000000407947 */ /* 0x000fec0003800000 */
.L_x_181:
        /* <DEDUP_REMOVED lines=13> */
[----:B---3--:R-:W-:Y:S02]  /*24c0*/  HADD2.F32 R10, -RZ, R10.H0_H0 ;  /* 0x2000000aff0a7230 */ /* 0x008fe40000004100 */
[----:B----4-:R-:W-:Y:S02]  /*24d0*/  HADD2.F32 R19, -RZ, R19.H0_H0 ;  /* 0x20000013ff137230 */ /* 0x010fe40000004100 */
[----:B-----5:R-:W-:-:S07]  /*24e0*/  HADD2.F32 R32, -RZ, R32.H0_H0 ;  /* 0x20000020ff207230 */ /* 0x020fce0000004100 */
.L_x_182:
[----:B------:R-:W-:Y:S05]  /*24f0*/  BSYNC.RECONVERGENT B1 ;  /* 0x0000000000017941 */ /* 0x000fea0003800200 */
.L_x_180:
[----:B------:R-:W1:Y:S01]  /*2500*/  LDC R15, c[0x0][0x3b8] ;  /* 0x0000ee00ff0f7b82 */ /* 0x000e620000000800 */
[----:B------:R-:W2:Y:S01]  /*2510*/  LDCU.64 UR4, c[0x0][0x3a8] ;  /* 0x00007500ff0477ac */ /* 0x000ea20008000a00 */
        /* <DEDUP_REMOVED lines=9> */
[----:B------:R-:W-:Y:S06]  /*25b0*/  @!P3 BRA `(.L_x_183) ;  /* 0x000000000044b947 */ /* 0x000fec0003800000 */
[-C--:B------:R-:W-:Y:S01]  /*25c0*/  ISETP.GE.AND P0, PT, R0, R15.reuse, PT ;  /* 0x0000000f0000720c */ /* 0x080fe20003f06270 */
[----:B------:R-:W-:Y:S01]  /*25d0*/  BSSY.RECONVERGENT B1, `(.L_x_184) ;  /* 0x0000006000017945 */ /* 0x000fe20003800200 */
[-C--:B------:R-:W-:Y:S02]  /*25e0*/  ISETP.GE.AND P3, PT, R16, R15.reuse, PT ;  /* 0x0000000f1000720c */ /* 0x080fe40003f66270 */
[----:B------:R-:W-:-:S09]  /*25f0*/  ISETP.GE.AND P4, PT, R17, R15, PT ;  /* 0x0000000f1100720c */ /* 0x000fd20003f86270 */
[----:B------:R-:W-:Y:S05]  /*2600*/  @P0 BRA `(.L_x_185) ;  /* 0x0000000000080947 */ /* 0x000fea0003800000 */
[----:B------:R-:W-:-:S05]  /*2610*/  FADD R11, R4, R11 ;  /* 0x0000000b040b7221 */ /* 0x000fca0000000000 */
[----:B------:R1:W-:Y:S02]  /*2620*/  REDG.E.ADD.F32.FTZ.RN.STRONG.GPU desc[UR18][R12.64], R11 ;  /* 0x0000000b0c0079a6 */ /* 0x0003e4000c12f312 */
.L_x_185:
[----:B------:R-:W-:Y:S05]  /*2630*/  BSYNC.RECONVERGENT B1 ;  /* 0x0000000000017941 */ /* 0x000fea0003800200 */
.L_x_184:
[----:B------:R-:W-:Y:S04]  /*2640*/  BSSY.RECONVERGENT B1, `(.L_x_186) ;  /* 0x0000004000017945 */ /* 0x000fe80003800200 */
[----:B------:R-:W-:Y:S05]  /*2650*/  @P3 BRA `(.L_x_187) ;  /* 0x0000000000083947 */ /* 0x000fea0003800000 */
[----:B------:R-:W-:-:S05]  /*2660*/  FADD R5, R10, R5 ;  /* 0x000000050a057221 */ /* 0x000fca0000000000 */
[----:B------:R2:W-:Y:S02]  /*2670*/  REDG.E.ADD.F32.FTZ.RN.STRONG.GPU desc[UR18][R12.64+0x4], R5 ;  /* 0x000004050c0079a6 */ /* 0x0005e4000c12f312 */
.L_x_187:
[----:B------:R-:W-:Y:S05]  /*2680*/  BSYNC.RECONVERGENT B1 ;  /* 0x0000000000017941 */ /* 0x000fea0003800200 */
.L_x_186:
[----:B------:R-:W-:Y:S05]  /*2690*/  @P4 BRA `(.L_x_179) ;  /* 0x00000000002c4947 */ /* 0x000fea0003800000 */
[----:B------:R-:W-:-:S05]  /*26a0*/  FADD R19, R19, R6 ;  /* 0x0000000613137221 */ /* 0x000fca0000000000 */
[----:B------:R3:W-:Y:S01]  /*26b0*/  REDG.E.ADD.F32.FTZ.RN.STRONG.GPU desc[UR18][R12.64+0x8], R19 ;  /* 0x000008130c0079a6 */ /* 0x0007e2000c12f312 */
[----:B------:R-:W-:Y:S05]  /*26c0*/  BRA `(.L_x_179) ;  /* 0x0000000000207947 */ /* 0x000fea0003800000 */
.L_x_183:
[----:B------:R-:W-:Y:S01]  /*26d0*/  FADD R11, R4, R11 ;  /* 0x0000000b040b7221 */ /* 0x000fe20000000000 */
[----:B------:R-:W-:Y:S01]  /*26e0*/  FADD R5, R10, R5 ;  /* 0x000000050a057221 */ /* 0x000fe20000000000 */
[----:B------:R-:W-:Y:S01]  /*26f0*/  FADD R19, R19, R6 ;  /* 0x0000000613137221 */ /* 0x000fe20000000000 */
[----:B------:R-:W-:Y:S02]  /*2700*/  FADD R7, R32, R7 ;  /* 0x0000000720077221 */ /* 0x000fe40000000000 */
[----:B------:R1:W-:Y:S04]  /*2710*/  REDG.E.ADD.F32.FTZ.RN.STRONG.GPU desc[UR18][R12.64], R11 ;  /* 0x0000000b0c0079a6 */ /* 0x0003e8000c12f312 */
[----:B------:R1:W-:Y:S04]  /*2720*/  REDG.E.ADD.F32.FTZ.RN.STRONG.GPU desc[UR18][R12.64+0x4], R5 ;  /* 0x000004050c0079a6 */ /* 0x0003e8000c12f312 */
[----:B------:R1:W-:Y:S04]  /*2730*/  REDG.E.ADD.F32.FTZ.RN.STRONG.GPU desc[UR18][R12.64+0x8], R19 ;  /* 0x000008130c0079a6 */ /* 0x0003e8000c12f312 */
[----:B------:R1:W-:Y:S02]  /*2740*/  REDG.E.ADD.F32.FTZ.RN.STRONG.GPU desc[UR18][R12.64+0xc], R7 ;  /* 0x00000c070c0079a6 */ /* 0x0003e4000c12f312 */
.L_x_179:
[----:B------:R-:W-:Y:S05]  /*2750*/  BSYNC.RECONVERGENT B0 ;  /* 0x0000000000007941 */ /* 0x000fea0003800200 */
.L_x_178:
[----:B-12---:R-:W1:Y:S02]  /*2760*/  LDC R5, c[0x0][0x374] ;  /* 0x0000dd00ff057b82 */ /* 0x006e640000000800 */
[----:B-1----:R-:W-:-:S05]  /*2770*/  IMAD.IADD R28, R5, 0x1, R28 ;  /* 0x00000001051c7824 */ /* 0x002fca00078e021c */
[----:B------:R-:W-:-:S13]  /*2780*/  ISETP.GE.AND P0, PT, R28, R29, PT ;  /* 0x0000001d1c00720c */ /* 0x000fda0003f06270 */
[----:B------:R-:W-:Y:S05]  /*2790*/  @!P0 BRA `(.L_x_188) ;  /* 0xffffffdc00388947 */ /* 0x000fea000383ffff */
[----:B------:R-:W-:Y:S05]  /*27a0*/  EXIT ;  /* 0x000000000000794d */ /* 0x000fea0003800000 */
.L_x_189:
        /* <DEDUP_REMOVED lines=13> */
.L_x_193:


//--------------------- .nv.shared._Z28implicit_gemm_wmma_db_ampereI6__halfS0_Lb0EEvPKT_S3_S3_PKlS5_PT0_iiiii --------------------------
	.section	.nv.shared._Z28implicit_gemm_wmma_db_ampereI6__halfS0_Lb0EEvPKT_S3_S3_PKlS5_PT0_iiiii,"aw",@nobits
	.sectionflags	@""
	.align	16
.nv.shared._Z28implicit_gemm_wmma_db_ampereI6__halfS0_Lb0EEvPKT_S3_S3_PKlS5_PT0_iiiii:
	.zero		4352


//--------------------- .nv.shared.reserved.0     --------------------------
	.section	.nv.shared.reserved.0,"aw",@nobits
	.weak		__nv_reservedSMEM_offset_0_alias
	.size		__nv_reservedSMEM_offset_0_alias, 0, 64
	.other		__nv_reservedSMEM_offset_0_alias,@"STO_CUDA_RESERVED_SHARED STV_DEFAULT"
__nv_reservedSMEM_offset_0_alias:
	.zero		0
	.zero		64


//--------------------- .nv.shared._Z28implicit_gemm_wmma_db_ampereI6__halffLb0EEvPKT_S3_S3_PKlS5_PT0_iiiii --------------------------
	.section	.nv.shared._Z28implicit_gemm_wmma_db_ampereI6__halffLb0EEvPKT_S3_S3_PKlS5_PT0_iiiii,"aw",@nobits
	.sectionflags	@""
	.align	16
.nv.shared._Z28implicit_gemm_wmma_db_ampereI6__halffLb0EEvPKT_S3_S3_PKlS5_PT0_iiiii:
	.zero		4352


//--------------------- .nv.shared._Z28implicit_gemm_wmma_db_ampereI6__halfS0_Lb1EEvPKT_S3_S3_PKlS5_PT0_iiiii --------------------------
	.section	.nv.shared._Z28implicit_gemm_wmma_db_ampereI6__halfS0_Lb1EEvPKT_S3_S3_PKlS5_PT0_iiiii,"aw",@nobits
	.sectionflags	@""
	.align	16
.nv.shared._Z28implicit_gemm_wmma_db_ampereI6__halfS0_Lb1EEvPKT_S3_S3_PKlS5_PT0_iiiii:
	.zero		4352


//--------------------- .nv.shared._Z28implicit_gemm_wmma_db_ampereI6__halffLb1EEvPKT_S3_S3_PKlS5_PT0_iiiii --------------------------
	.section	.nv.shared._Z28implicit_gemm_wmma_db_ampereI6__halffLb1EEvPKT_S3_S3_PKlS5_PT0_iiiii,"aw",@nobits
	.sectionflags	@""
	.align	16
.nv.shared._Z28implicit_gemm_wmma_db_ampereI6__halffLb1EEvPKT_S3_S3_PKlS5_PT0_iiiii:
	.zero		4352


//--------------------- .nv.constant0._Z28implicit_gemm_wmma_db_ampereI6__halfS0_Lb0EEvPKT_S3_S3_PKlS5_PT0_iiiii --------------------------
	.section	.nv.constant0._Z28implicit_gemm_wmma_db_ampereI6__halfS0_Lb0EEvPKT_S3_S3_PKlS5_PT0_iiiii,"a",@progbits
	.sectionflags	@""
	.align	4
.nv.constant0._Z28implicit_gemm_wmma_db_ampereI6__halfS0_Lb0EEvPKT_S3_S3_PKlS5_PT0_iiiii:
	.zero		964


//--------------------- .nv.constant0._Z28implicit_gemm_wmma_db_ampereI6__halffLb0EEvPKT_S3_S3_PKlS5_PT0_iiiii --------------------------
	.section	.nv.constant0._Z28implicit_gemm_wmma_db_ampereI6__halffLb0EEvPKT_S3_S3_PKlS5_PT0_iiiii,"a",@progbits
	.sectionflags	@""
	.align	4
.nv.constant0._Z28implicit_gemm_wmma_db_ampereI6__halffLb0EEvPKT_S3_S3_PKlS5_PT0_iiiii:
	.zero		964


//--------------------- .nv.constant0._Z28implicit_gemm_wmma_db_ampereI6__halfS0_Lb1EEvPKT_S3_S3_PKlS5_PT0_iiiii --------------------------
	.section	.nv.constant0._Z28implicit_gemm_wmma_db_ampereI6__halfS0_Lb1EEvPKT_S3_S3_PKlS5_PT0_iiiii,"a",@progbits
	.sectionflags	@""
	.align	4
.nv.constant0._Z28implicit_gemm_wmma_db_ampereI6__halfS0_Lb1EEvPKT_S3_S3_PKlS5_PT0_iiiii:
	.zero		964


//--------------------- .nv.constant0._Z28implicit_gemm_wmma_db_ampereI6__halffLb1EEvPKT_S3_S3_PKlS5_PT0_iiiii --------------------------
	.section	.nv.constant0._Z28implicit_gemm_wmma_db_ampereI6__halffLb1EEvPKT_S3_S3_PKlS5_PT0_iiiii,"a",@progbits
	.sectionflags	@""
	.align	4
.nv.constant0._Z28implicit_gemm_wmma_db_ampereI6__halffLb1EEvPKT_S3_S3_PKlS5_PT0_iiiii:
	.zero		964


//--------------------- SYMBOLS --------------------------

	.type		.nv.reservedSmem.offset0,@object
	.size		.nv.reservedSmem.offset0,0x4
	.type		.nv.reservedSmem.cap,@object
	.size		.nv.reservedSmem.cap,0x4
